//
// Generated by NVIDIA NVVM Compiler
//
// Compiler Build ID: CL-36424714
// Cuda compilation tools, release 13.0, V13.0.88
// Based on NVVM 20.0.0
//

.version 9.0
.target sm_100
.address_size 64

	// .globl	_Z19tex1d_sample_kernely5uint3S_
.extern .func  (.param .b32 func_retval0) vprintf
(
	.param .b64 vprintf_param_0,
	.param .b64 vprintf_param_1
)
;
.global .align 1 .b8 $str[79] = {78, 111, 100, 101, 32, 40, 37, 100, 44, 32, 37, 100, 44, 32, 37, 100, 41, 32, 40, 37, 102, 32, 37, 102, 32, 37, 102, 41, 58, 32, 86, 97, 108, 117, 101, 32, 61, 32, 37, 102, 44, 32, 40, 43, 37, 102, 32, 43, 48, 32, 43, 48, 41, 32, 79, 102, 102, 115, 101, 116, 32, 86, 97, 108, 117, 101, 32, 61, 32, 37, 102, 32, 100, 118, 58, 37, 102, 10};

.visible .entry _Z19tex1d_sample_kernely5uint3S_(
	.param .u64 _Z19tex1d_sample_kernely5uint3S__param_0,
	.param .align 4 .b8 _Z19tex1d_sample_kernely5uint3S__param_1[12],
	.param .align 4 .b8 _Z19tex1d_sample_kernely5uint3S__param_2[12]
)
{
	.local .align 8 .b8 	__local_depot0[72];
	.reg .b64 	%SP;
	.reg .b64 	%SPL;
	.reg .b32 	%r<19>;
	.reg .b32 	%f<17>;
	.reg .b64 	%rd<8>;
	.reg .b64 	%fd<10>;

	mov.u64 	%SPL, __local_depot0;
	cvta.local.u64 	%SP, %SPL;
	ld.param.u64 	%rd1, [_Z19tex1d_sample_kernely5uint3S__param_0];
	ld.param.u32 	%r1, [_Z19tex1d_sample_kernely5uint3S__param_1];
	ld.param.u32 	%r2, [_Z19tex1d_sample_kernely5uint3S__param_2];
	mov.u32 	%r3, %ctaid.x;
	mov.u32 	%r4, %ntid.x;
	mov.u32 	%r5, %tid.x;
	mad.lo.s32 	%r6, %r3, %r4, %r5;
	cvt.rn.f64.s32 	%fd1, %r6;
	add.s32 	%r7, %r2, -1;
	cvt.rn.f64.u32 	%fd2, %r7;
	div.rn.f64 	%fd3, %fd1, %fd2;
	cvt.rn.f32.f64 	%f1, %fd3;
	add.s32 	%r8, %r1, -1;
	cvt.rn.f32.u32 	%f2, %r8;
	mul.f32 	%f3, %f2, %f1;
	add.f32 	%f4, %f3, 0f3F000000;
	cvt.f64.f32 	%fd4, %f3;
	add.f64 	%fd5, %fd4, 0d3FE0000000000000;
	add.f64 	%fd6, %fd5, 0d3FC0000000000000;
	cvt.rn.f32.f64 	%f5, %fd6;
	mov.f32 	%f6, 0f3F000000;
	tex.3d.v4.f32.f32 	{%f7, %f8, %f9, %f10}, [%rd1, {%f4, %f6, %f6, %f6}];
	mov.f32 	%f11, 0f00000000;
	tex.3d.v4.f32.f32 	{%f12, %f13, %f14, %f15}, [%rd1, {%f5, %f11, %f11, %f11}];
	mov.u32 	%r9, %ntid.y;
	mov.u32 	%r10, %ctaid.y;
	mov.u32 	%r11, %ntid.z;
	mov.u32 	%r12, %ctaid.z;
	mov.u32 	%r13, %tid.y;
	mov.u32 	%r14, %tid.z;
	mad.lo.s32 	%r15, %r10, %r9, %r13;
	mad.lo.s32 	%r16, %r12, %r11, %r14;
	add.u64 	%rd2, %SP, 0;
	add.u64 	%rd3, %SPL, 0;
	cvt.f64.f32 	%fd7, %f7;
	cvt.f64.f32 	%fd8, %f12;
	sub.f32 	%f16, %f12, %f7;
	cvt.f64.f32 	%fd9, %f16;
	st.local.v2.u32 	[%rd3], {%r6, %r15};
	st.local.u32 	[%rd3+8], %r16;
	st.local.f64 	[%rd3+16], %fd4;
	mov.b64 	%rd4, 0;
	st.local.u64 	[%rd3+24], %rd4;
	st.local.u64 	[%rd3+32], %rd4;
	st.local.f64 	[%rd3+40], %fd7;
	mov.b64 	%rd5, 4593671619917905920;
	st.local.u64 	[%rd3+48], %rd5;
	st.local.f64 	[%rd3+56], %fd8;
	st.local.f64 	[%rd3+64], %fd9;
	mov.u64 	%rd6, $str;
	cvta.global.u64 	%rd7, %rd6;
	{ // callseq 0, 0
	.param .b64 param0;
	st.param.b64 	[param0], %rd7;
	.param .b64 param1;
	st.param.b64 	[param1], %rd2;
	.param .b32 retval0;
	call.uni (retval0), 
	vprintf, 
	(
	param0, 
	param1
	);
	ld.param.b32 	%r17, [retval0];
	} // callseq 0
	ret;

}
	// .globl	_Z24tex1d_sample_norm_kernely5uint3S_
.visible .entry _Z24tex1d_sample_norm_kernely5uint3S_(
	.param .u64 _Z24tex1d_sample_norm_kernely5uint3S__param_0,
	.param .align 4 .b8 _Z24tex1d_sample_norm_kernely5uint3S__param_1[12],
	.param .align 4 .b8 _Z24tex1d_sample_norm_kernely5uint3S__param_2[12]
)
{
	.local .align 8 .b8 	__local_depot1[72];
	.reg .b64 	%SP;
	.reg .b64 	%SPL;
	.reg .b32 	%r<19>;
	.reg .b32 	%f<19>;
	.reg .b64 	%rd<8>;
	.reg .b64 	%fd<12>;

	mov.u64 	%SPL, __local_depot1;
	cvta.local.u64 	%SP, %SPL;
	ld.param.u64 	%rd1, [_Z24tex1d_sample_norm_kernely5uint3S__param_0];
	ld.param.u32 	%r1, [_Z24tex1d_sample_norm_kernely5uint3S__param_1];
	ld.param.u32 	%r2, [_Z24tex1d_sample_norm_kernely5uint3S__param_2];
	mov.u32 	%r3, %ctaid.x;
	mov.u32 	%r4, %ntid.x;
	mov.u32 	%r5, %tid.x;
	mad.lo.s32 	%r6, %r3, %r4, %r5;
	cvt.rn.f64.s32 	%fd1, %r6;
	add.s32 	%r7, %r2, -1;
	cvt.rn.f64.u32 	%fd2, %r7;
	div.rn.f64 	%fd3, %fd1, %fd2;
	cvt.rn.f32.f64 	%f1, %fd3;
	add.s32 	%r8, %r1, -1;
	cvt.rn.f32.u32 	%f2, %r8;
	mul.f32 	%f3, %f2, %f1;
	cvt.f64.f32 	%fd4, %f3;
	add.f64 	%fd5, %fd4, 0d3FE0000000000000;
	cvt.rn.f64.u32 	%fd6, %r1;
	div.rn.f64 	%fd7, %fd5, %fd6;
	cvt.rn.f32.f64 	%f4, %fd7;
	cvt.rn.f32.u32 	%f5, %r1;
	mov.f32 	%f6, 0f3D000000;
	div.rn.f32 	%f7, %f6, %f5;
	add.f32 	%f8, %f7, %f4;
	mov.f32 	%f9, 0f00000000;
	tex.3d.v4.f32.f32 	{%f10, %f11, %f12, %f13}, [%rd1, {%f4, %f9, %f9, %f9}];
	tex.3d.v4.f32.f32 	{%f14, %f15, %f16, %f17}, [%rd1, {%f8, %f9, %f9, %f9}];
	mov.u32 	%r9, %ntid.y;
	mov.u32 	%r10, %ctaid.y;
	mov.u32 	%r11, %ntid.z;
	mov.u32 	%r12, %ctaid.z;
	mov.u32 	%r13, %tid.y;
	mov.u32 	%r14, %tid.z;
	mad.lo.s32 	%r15, %r10, %r9, %r13;
	mad.lo.s32 	%r16, %r12, %r11, %r14;
	add.u64 	%rd2, %SP, 0;
	add.u64 	%rd3, %SPL, 0;
	cvt.f64.f32 	%fd8, %f4;
	cvt.f64.f32 	%fd9, %f10;
	cvt.f64.f32 	%fd10, %f14;
	sub.f32 	%f18, %f14, %f10;
	cvt.f64.f32 	%fd11, %f18;
	st.local.v2.u32 	[%rd3], {%r6, %r15};
	st.local.u32 	[%rd3+8], %r16;
	st.local.f64 	[%rd3+16], %fd8;
	mov.b64 	%rd4, 0;
	st.local.u64 	[%rd3+24], %rd4;
	st.local.u64 	[%rd3+32], %rd4;
	st.local.f64 	[%rd3+40], %fd9;
	mov.b64 	%rd5, 4584664420663164928;
	st.local.u64 	[%rd3+48], %rd5;
	st.local.f64 	[%rd3+56], %fd10;
	st.local.f64 	[%rd3+64], %fd11;
	mov.u64 	%rd6, $str;
	cvta.global.u64 	%rd7, %rd6;
	{ // callseq 1, 0
	.param .b64 param0;
	st.param.b64 	[param0], %rd7;
	.param .b64 param1;
	st.param.b64 	[param1], %rd2;
	.param .b32 retval0;
	call.uni (retval0), 
	vprintf, 
	(
	param0, 
	param1
	);
	ld.param.b32 	%r17, [retval0];
	} // callseq 1
	ret;

}


// ===== COMPILED SASS (sm_100) =====

	.target	sm_100

	.elftype	@"ET_EXEC"


//--------------------- .note.nv.tkinfo           --------------------------
	.section	.note.nv.tkinfo,"",@"SHT_NOTE"
	.sectionflags	@"SHF_NOTE_NV_TKINFO"
	.tkinfo
        /*0018*/ 	.word	0x00000002
        /*0030*/ 	.string	""
        /*0030*/ 	.string	"ptxas"
        /*0030*/ 	.string	"Cuda compilation tools, release 13.0, V13.0.88"
        /*0030*/ 	.string	"Build cuda_13.0.r13.0/compiler.36424714_0"
        /*0030*/ 	.string	"-arch sm_100 -m 64 "



//--------------------- .note.nv.cuinfo           --------------------------
	.section	.note.nv.cuinfo,"",@"SHT_NOTE"
	.sectionflags	@"SHF_NOTE_NV_CUINFO"
        /*0018*/ 	.short	0x0002
        /*001a*/ 	.short	0x0064
        /*001c*/ 	.short	0x0082
	.zero		2


//--------------------- .nv.info                  --------------------------
	.section	.nv.info,"",@"SHT_CUDA_INFO"
	.align	4


	//----- nvinfo : EIATTR_REGCOUNT
	.align		4
        /*0000*/ 	.byte	0x04, 0x2f
        /*0002*/ 	.short	(.L_2 - .L_1)
	.align		4
.L_1:
        /*0004*/ 	.word	index@(_Z19tex1d_sample_kernely5uint3S_)
        /*0008*/ 	.word	0x0000001b


	//----- nvinfo : EIATTR_FRAME_SIZE
	.align		4
.L_2:
        /*000c*/ 	.byte	0x04, 0x11
        /*000e*/ 	.short	(.L_4 - .L_3)
	.align		4
.L_3:
        /*0010*/ 	.word	index@($__internal_2_$__cuda_sm20_div_rn_f64_full)
        /*0014*/ 	.word	0x00000048


	//----- nvinfo : EIATTR_FRAME_SIZE
	.align		4
.L_4:
        /*0018*/ 	.byte	0x04, 0x11
        /*001a*/ 	.short	(.L_6 - .L_5)
	.align		4
.L_5:
        /*001c*/ 	.word	index@(_Z19tex1d_sample_kernely5uint3S_)
        /*0020*/ 	.word	0x00000048


	//----- nvinfo : EIATTR_REGCOUNT
	.align		4
.L_6:
        /*0024*/ 	.byte	0x04, 0x2f
        /*0026*/ 	.short	(.L_8 - .L_7)
	.align		4
.L_7:
        /*0028*/ 	.word	index@(_Z24tex1d_sample_norm_kernely5uint3S_)
        /*002c*/ 	.word	0x0000001b


	//----- nvinfo : EIATTR_FRAME_SIZE
	.align		4
.L_8:
        /*0030*/ 	.byte	0x04, 0x11
        /*0032*/ 	.short	(.L_10 - .L_9)
	.align		4
.L_9:
        /*0034*/ 	.word	index@($__internal_1_$__cuda_sm3x_div_rn_noftz_f32_slowpath)
        /*0038*/ 	.word	0x00000048


	//----- nvinfo : EIATTR_FRAME_SIZE
	.align		4
.L_10:
        /*003c*/ 	.byte	0x04, 0x11
        /*003e*/ 	.short	(.L_12 - .L_11)
	.align		4
.L_11:
        /*0040*/ 	.word	index@($__internal_0_$__cuda_sm20_div_rn_f64_full)
        /*0044*/ 	.word	0x00000048


	//----- nvinfo : EIATTR_FRAME_SIZE
	.align		4
.L_12:
        /*0048*/ 	.byte	0x04, 0x11
        /*004a*/ 	.short	(.L_14 - .L_13)
	.align		4
.L_13:
        /*004c*/ 	.word	index@(_Z24tex1d_sample_norm_kernely5uint3S_)
        /*0050*/ 	.word	0x00000048


	//----- nvinfo : EIATTR_MIN_STACK_SIZE
	.align		4
.L_14:
        /*0054*/ 	.byte	0x04, 0x12
        /*0056*/ 	.short	(.L_16 - .L_15)
	.align		4
.L_15:
        /*0058*/ 	.word	index@(_Z24tex1d_sample_norm_kernely5uint3S_)
        /*005c*/ 	.word	0x00000048


	//----- nvinfo : EIATTR_MIN_STACK_SIZE
	.align		4
.L_16:
        /*0060*/ 	.byte	0x04, 0x12
        /*0062*/ 	.short	(.L_18 - .L_17)
	.align		4
.L_17:
        /*0064*/ 	.word	index@(_Z19tex1d_sample_kernely5uint3S_)
        /*0068*/ 	.word	0x00000048
.L_18:


//--------------------- .nv.compat                --------------------------
	.section	.nv.compat,"",@"SHT_CUDA_COMPAT_INFO"
	.align	4
        /*0000*/ 	.byte	0x02, 0x09, 0x00, 0x00, 0x02, 0x02, 0x02, 0x00, 0x02, 0x05, 0x05, 0x00, 0x03, 0x07, 0x01, 0x01
        /*0010*/ 	.byte	0x02, 0x03, 0x00, 0x00, 0x02, 0x06, 0x01, 0x00, 0x04, 0x0b, 0x08, 0x00, 0x01, 0x00, 0x00, 0x00
        /*0020*/ 	.byte	0x00, 0x00, 0x00, 0x00


//--------------------- .nv.info._Z24tex1d_sample_norm_kernely5uint3S_ --------------------------
	.section	.nv.info._Z24tex1d_sample_norm_kernely5uint3S_,"",@"SHT_CUDA_INFO"
	.sectionflags	@""
	.align	4


	//----- nvinfo : EIATTR_CUDA_API_VERSION
	.align		4
        /*0000*/ 	.byte	0x04, 0x37
        /*0002*/ 	.short	(.L_20 - .L_19)
.L_19:
        /*0004*/ 	.word	0x00000082


	//----- nvinfo : EIATTR_KPARAM_INFO
	.align		4
.L_20:
        /*0008*/ 	.byte	0x04, 0x17
        /*000a*/ 	.short	(.L_22 - .L_21)
.L_21:
        /*000c*/ 	.word	0x00000000
        /*0010*/ 	.short	0x0002
        /*0012*/ 	.short	0x0014
        /*0014*/ 	.byte	0x00, 0xf0, 0x31, 0x00


	//----- nvinfo : EIATTR_KPARAM_INFO
	.align		4
.L_22:
        /*0018*/ 	.byte	0x04, 0x17
        /*001a*/ 	.short	(.L_24 - .L_23)
.L_23:
        /*001c*/ 	.word	0x00000000
        /*0020*/ 	.short	0x0001
        /*0022*/ 	.short	0x0008
        /*0024*/ 	.byte	0x00, 0xf0, 0x31, 0x00


	//----- nvinfo : EIATTR_KPARAM_INFO
	.align		4
.L_24:
        /*0028*/ 	.byte	0x04, 0x17
        /*002a*/ 	.short	(.L_26 - .L_25)
.L_25:
        /*002c*/ 	.word	0x00000000
        /*0030*/ 	.short	0x0000
        /*0032*/ 	.short	0x0000
        /*0034*/ 	.byte	0x00, 0xf0, 0x21, 0x00


	//----- nvinfo : EIATTR_SPARSE_MMA_MASK
	.align		4
.L_26:
        /*0038*/ 	.byte	0x03, 0x50
        /*003a*/ 	.short	0x0000


	//----- nvinfo : EIATTR_MAXREG_COUNT
	.align		4
        /*003c*/ 	.byte	0x03, 0x1b
        /*003e*/ 	.short	0x00ff


	//----- nvinfo : EIATTR_EXTERNS
	.align		4
        /*0040*/ 	.byte	0x04, 0x0f
        /*0042*/ 	.short	(.L_28 - .L_27)


	//   ....[0]....
	.align		4
.L_27:
        /*0044*/ 	.word	index@(vprintf)


	//----- nvinfo : EIATTR_MERCURY_ISA_VERSION
	.align		4
.L_28:
        /*0048*/ 	.byte	0x03, 0x5f
        /*004a*/ 	.short	0x0101


	//----- nvinfo : EIATTR_VRC_CTA_INIT_COUNT
	.align		4
        /*004c*/ 	.byte	0x02, 0x4a
	.zero		1
	.zero		1


	//----- nvinfo : EIATTR_SYSCALL_OFFSETS
	.align		4
        /*0050*/ 	.byte	0x04, 0x46
        /*0052*/ 	.short	(.L_30 - .L_29)


	//   ....[0]....
.L_29:
        /*0054*/ 	.word	0x000007e0


	//----- nvinfo : EIATTR_EXIT_INSTR_OFFSETS
	.align		4
.L_30:
        /*0058*/ 	.byte	0x04, 0x1c
        /*005a*/ 	.short	(.L_32 - .L_31)


	//   ....[0]....
.L_31:
        /*005c*/ 	.word	0x000007f0


	//----- nvinfo : EIATTR_CRS_STACK_SIZE
	.align		4
.L_32:
        /*0060*/ 	.byte	0x04, 0x1e
        /*0062*/ 	.short	(.L_34 - .L_33)
.L_33:
        /*0064*/ 	.word	0x00000000


	//----- nvinfo : EIATTR_CBANK_PARAM_SIZE
	.align		4
.L_34:
        /*0068*/ 	.byte	0x03, 0x19
        /*006a*/ 	.short	0x0020


	//----- nvinfo : EIATTR_PARAM_CBANK
	.align		4
        /*006c*/ 	.byte	0x04, 0x0a
        /*006e*/ 	.short	(.L_36 - .L_35)
	.align		4
.L_35:
        /*0070*/ 	.word	index@(.nv.constant0._Z24tex1d_sample_norm_kernely5uint3S_)
        /*0074*/ 	.short	0x0380
        /*0076*/ 	.short	0x0020


	//----- nvinfo : EIATTR_SW_WAR
	.align		4
.L_36:
        /*0078*/ 	.byte	0x04, 0x36
        /*007a*/ 	.short	(.L_38 - .L_37)
.L_37:
        /*007c*/ 	.word	0x00000008
.L_38:


//--------------------- .nv.info._Z19tex1d_sample_kernely5uint3S_ --------------------------
	.section	.nv.info._Z19tex1d_sample_kernely5uint3S_,"",@"SHT_CUDA_INFO"
	.sectionflags	@""
	.align	4


	//----- nvinfo : EIATTR_CUDA_API_VERSION
	.align		4
        /*0000*/ 	.byte	0x04, 0x37
        /*0002*/ 	.short	(.L_40 - .L_39)
.L_39:
        /*0004*/ 	.word	0x00000082


	//----- nvinfo : EIATTR_KPARAM_INFO
	.align		4
.L_40:
        /*0008*/ 	.byte	0x04, 0x17
        /*000a*/ 	.short	(.L_42 - .L_41)
.L_41:
        /*000c*/ 	.word	0x00000000
        /*0010*/ 	.short	0x0002
        /*0012*/ 	.short	0x0014
        /*0014*/ 	.byte	0x00, 0xf0, 0x31, 0x00


	//----- nvinfo : EIATTR_KPARAM_INFO
	.align		4
.L_42:
        /*0018*/ 	.byte	0x04, 0x17
        /*001a*/ 	.short	(.L_44 - .L_43)
.L_43:
        /*001c*/ 	.word	0x00000000
        /*0020*/ 	.short	0x0001
        /*0022*/ 	.short	0x0008
        /*0024*/ 	.byte	0x00, 0xf0, 0x31, 0x00


	//----- nvinfo : EIATTR_KPARAM_INFO
	.align		4
.L_44:
        /*0028*/ 	.byte	0x04, 0x17
        /*002a*/ 	.short	(.L_46 - .L_45)
.L_45:
        /*002c*/ 	.word	0x00000000
        /*0030*/ 	.short	0x0000
        /*0032*/ 	.short	0x0000
        /*0034*/ 	.byte	0x00, 0xf0, 0x21, 0x00


	//----- nvinfo : EIATTR_SPARSE_MMA_MASK
	.align		4
.L_46:
        /*0038*/ 	.byte	0x03, 0x50
        /*003a*/ 	.short	0x0000


	//----- nvinfo : EIATTR_MAXREG_COUNT
	.align		4
        /*003c*/ 	.byte	0x03, 0x1b
        /*003e*/ 	.short	0x00ff


	//----- nvinfo : EIATTR_EXTERNS
	.align		4
        /*0040*/ 	.byte	0x04, 0x0f
        /*0042*/ 	.short	(.L_48 - .L_47)


	//   ....[0]....
	.align		4
.L_47:
        /*0044*/ 	.word	index@(vprintf)


	//----- nvinfo : EIATTR_MERCURY_ISA_VERSION
	.align		4
.L_48:
        /*0048*/ 	.byte	0x03, 0x5f
        /*004a*/ 	.short	0x0101


	//----- nvinfo : EIATTR_VRC_CTA_INIT_COUNT
	.align		4
        /*004c*/ 	.byte	0x02, 0x4a
	.zero		1
	.zero		1


	//----- nvinfo : EIATTR_SYSCALL_OFFSETS
	.align		4
        /*0050*/ 	.byte	0x04, 0x46
        /*0052*/ 	.short	(.L_50 - .L_49)


	//   ....[0]....
.L_49:
        /*0054*/ 	.word	0x00000500


	//----- nvinfo : EIATTR_EXIT_INSTR_OFFSETS
	.align		4
.L_50:
        /*0058*/ 	.byte	0x04, 0x1c
        /*005a*/ 	.short	(.L_52 - .L_51)


	//   ....[0]....
.L_51:
        /*005c*/ 	.word	0x00000510


	//----- nvinfo : EIATTR_CRS_STACK_SIZE
	.align		4
.L_52:
        /*0060*/ 	.byte	0x04, 0x1e
        /*0062*/ 	.short	(.L_54 - .L_53)
.L_53:
        /*0064*/ 	.word	0x00000000


	//----- nvinfo : EIATTR_CBANK_PARAM_SIZE
	.align		4
.L_54:
        /*0068*/ 	.byte	0x03, 0x19
        /*006a*/ 	.short	0x0020


	//----- nvinfo : EIATTR_PARAM_CBANK
	.align		4
        /*006c*/ 	.byte	0x04, 0x0a
        /*006e*/ 	.short	(.L_56 - .L_55)
	.align		4
.L_55:
        /*0070*/ 	.word	index@(.nv.constant0._Z19tex1d_sample_kernely5uint3S_)
        /*0074*/ 	.short	0x0380
        /*0076*/ 	.short	0x0020


	//----- nvinfo : EIATTR_SW_WAR
	.align		4
.L_56:
        /*0078*/ 	.byte	0x04, 0x36
        /*007a*/ 	.short	(.L_58 - .L_57)
.L_57:
        /*007c*/ 	.word	0x00000008
.L_58:


//--------------------- .nv.callgraph             --------------------------
	.section	.nv.callgraph,"",@"SHT_CUDA_CALLGRAPH"
	.align	4
	.sectionentsize	8
	.align		4
        /*0000*/ 	.word	0x00000000
	.align		4
        /*0004*/ 	.word	0xffffffff
	.align		4
        /*0008*/ 	.word	index@(_Z24tex1d_sample_norm_kernely5uint3S_)
	.align		4
        /*000c*/ 	.word	index@(vprintf)
	.align		4
        /*0010*/ 	.word	index@(_Z19tex1d_sample_kernely5uint3S_)
	.align		4
        /*0014*/ 	.word	index@(vprintf)
	.align		4
        /*0018*/ 	.word	0x00000000
	.align		4
        /*001c*/ 	.word	0xfffffffe
	.align		4
        /*0020*/ 	.word	0x00000000
	.align		4
        /*0024*/ 	.word	0xfffffffd
	.align		4
        /*0028*/ 	.word	0x00000000
	.align		4
        /*002c*/ 	.word	0xfffffffc


//--------------------- .nv.constant4             --------------------------
	.section	.nv.constant4,"a",@progbits
	.align	8
	.align		8
.nv.constant4:
        /*0000*/ 	.dword	vprintf
	.align		8
        /*0008*/ 	.dword	$str


//--------------------- .text._Z24tex1d_sample_norm_kernely5uint3S_ --------------------------
	.section	.text._Z24tex1d_sample_norm_kernely5uint3S_,"ax",@progbits
	.align	128
        .global         _Z24tex1d_sample_norm_kernely5uint3S_
        .type           _Z24tex1d_sample_norm_kernely5uint3S_,@function
        .size           _Z24tex1d_sample_norm_kernely5uint3S_,(.L_x_30 - _Z24tex1d_sample_norm_kernely5uint3S_)
        .other          _Z24tex1d_sample_norm_kernely5uint3S_,@"STO_CUDA_ENTRY STV_DEFAULT"
_Z24tex1d_sample_norm_kernely5uint3S_:
.text._Z24tex1d_sample_norm_kernely5uint3S_:
[----:B------:R-:W0:Y:S01]  /*0000*/  LDC R1, c[0x0][0x37c] ;  /* 0x0000df00ff017b82 */ /* 0x000e220000000800 */
[----:B------:R-:W1:Y:S01]  /*0010*/  LDCU UR4, c[0x0][0x394] ;  /* 0x00007280ff0477ac */ /* 0x000e620008000800 */
[----:B------:R-:W2:Y:S01]  /*0020*/  S2R R7, SR_TID.X ;  /* 0x0000000000077919 */ /* 0x000ea20000002100 */
[----:B------:R-:W-:Y:S01]  /*0030*/  IMAD.MOV.U32 R2, RZ, RZ, 0x1 ;  /* 0x00000001ff027424 */ /* 0x000fe200078e00ff */
[----:B------:R-:W-:Y:S01]  /*0040*/  BSSY.RECONVERGENT B0, `(.L_x_0) ;  /* 0x0000021000007945 */ /* 0x000fe20003800200 */
[----:B------:R-:W3:Y:S03]  /*0050*/  LDCU UR5, c[0x0][0x2fc] ;  /* 0x00005f80ff0577ac */ /* 0x000ee60008000800 */
[----:B------:R-:W2:Y:S01]  /*0060*/  LDC R0, c[0x0][0x360] ;  /* 0x0000d800ff007b82 */ /* 0x000ea20000000800 */
[----:B0-----:R-:W-:Y:S01]  /*0070*/  VIADD R1, R1, 0xffffffb8 ;  /* 0xffffffb801017836 */ /* 0x001fe20000000000 */
[----:B-1----:R-:W-:-:S09]  /*0080*/  UIADD3 UR4, UPT, UPT, UR4, -0x1, URZ ;  /* 0xffffffff04047890 */ /* 0x002fd2000fffe0ff */
[----:B------:R-:W0:Y:S02]  /*0090*/  I2F.F64.U32 R8, UR4 ;  /* 0x0000000400087d12 */ /* 0x000e240008201800 */
[----:B------:R-:W2:Y:S06]  /*00a0*/  S2UR UR4, SR_CTAID.X ;  /* 0x00000000000479c3 */ /* 0x000eac0000002500 */
[----:B0-----:R-:W0:Y:S02]  /*00b0*/  MUFU.RCP64H R3, R9 ;  /* 0x0000000900037308 */ /* 0x001e240000001800 */
[----:B0-----:R-:W-:-:S08]  /*00c0*/  DFMA R4, -R8, R2, 1 ;  /* 0x3ff000000804742b */ /* 0x001fd00000000102 */
[----:B------:R-:W-:-:S08]  /*00d0*/  DFMA R4, R4, R4, R4 ;  /* 0x000000040404722b */ /* 0x000fd00000000004 */
[----:B------:R-:W-:Y:S01]  /*00e0*/  DFMA R4, R2, R4, R2 ;  /* 0x000000040204722b */ /* 0x000fe20000000002 */
[----:B--2---:R-:W-:Y:S01]  /*00f0*/  IMAD R2, R0, UR4, R7 ;  /* 0x0000000400027c24 */ /* 0x004fe2000f8e0207 */
[----:B------:R-:W0:Y:S03]  /*0100*/  LDCU UR4, c[0x0][0x2f8] ;  /* 0x00005f00ff0477ac */ /* 0x000e260008000800 */
[----:B------:R-:W1:Y:S03]  /*0110*/  I2F.F64 R10, R2 ;  /* 0x00000002000a7312 */ /* 0x000e660000201c00 */
[----:B------:R-:W-:-:S08]  /*0120*/  DFMA R6, -R8, R4, 1 ;  /* 0x3ff000000806742b */ /* 0x000fd00000000104 */
[----:B------:R-:W-:Y:S01]  /*0130*/  DFMA R4, R4, R6, R4 ;  /* 0x000000060404722b */ /* 0x000fe20000000004 */
[----:B-1----:R-:W-:-:S07]  /*0140*/  FSETP.GEU.AND P2, PT, |R11|, 6.5827683646048100446e-37, PT ;  /* 0x036000000b00780b */ /* 0x002fce0003f4e200 */
[----:B------:R-:W-:-:S08]  /*0150*/  DMUL R6, R10, R4 ;  /* 0x000000040a067228 */ /* 0x000fd00000000000 */
[----:B------:R-:W-:-:S08]  /*0160*/  DFMA R12, -R8, R6, R10 ;  /* 0x00000006080c722b */ /* 0x000fd0000000010a */
[----:B------:R-:W-:Y:S01]  /*0170*/  DFMA R4, R4, R12, R6 ;  /* 0x0000000c0404722b */ /* 0x000fe20000000006 */
[----:B0-----:R-:W-:-:S05]  /*0180*/  IADD3 R6, P1, PT, R1, UR4, RZ ;  /* 0x0000000401067c10 */ /* 0x001fca000ff3e0ff */
[----:B---3--:R-:W-:-:S04]  /*0190*/  IMAD.X R7, RZ, RZ, UR5, P1 ;  /* 0x00000005ff077e24 */ /* 0x008fc800088e06ff */
[----:B------:R-:W-:-:S05]  /*01a0*/  FFMA R0, RZ, R9, R5 ;  /* 0x00000009ff007223 */ /* 0x000fca0000000005 */
[----:B------:R-:W-:-:S13]  /*01b0*/  FSETP.GT.AND P0, PT, |R0|, 1.469367938527859385e-39, PT ;  /* 0x001000000000780b */ /* 0x000fda0003f04200 */
[----:B------:R-:W-:Y:S05]  /*01c0*/  @P0 BRA P2, `(.L_x_1) ;  /* 0x0000000000200947 */ /* 0x000fea0001000000 */
[----:B------:R-:W-:Y:S01]  /*01d0*/  IMAD.MOV.U32 R12, RZ, RZ, R10 ;  /* 0x000000ffff0c7224 */ /* 0x000fe200078e000a */
[----:B------:R-:W-:Y:S01]  /*01e0*/  MOV R0, 0x230 ;  /* 0x0000023000007802 */ /* 0x000fe20000000f00 */
[----:B------:R-:W-:Y:S02]  /*01f0*/  IMAD.MOV.U32 R13, RZ, RZ, R11 ;  /* 0x000000ffff0d7224 */ /* 0x000fe400078e000b */
[----:B------:R-:W-:Y:S02]  /*0200*/  IMAD.MOV.U32 R10, RZ, RZ, R8 ;  /* 0x000000ffff0a7224 */ /* 0x000fe400078e0008 */
[----:B------:R-:W-:-:S07]  /*0210*/  IMAD.MOV.U32 R11, RZ, RZ, R9 ;  /* 0x000000ffff0b7224 */ /* 0x000fce00078e0009 */
[----:B------:R-:W-:Y:S05]  /*0220*/  CALL.REL.NOINC `($__internal_0_$__cuda_sm20_div_rn_f64_full) ;  /* 0x0000000400747944 */ /* 0x000fea0003c00000 */
[----:B------:R-:W-:Y:S02]  /*0230*/  IMAD.MOV.U32 R4, RZ, RZ, R14 ;  /* 0x000000ffff047224 */ /* 0x000fe400078e000e */
[----:B------:R-:W-:-:S07]  /*0240*/  IMAD.MOV.U32 R5, RZ, RZ, R15 ;  /* 0x000000ffff057224 */ /* 0x000fce00078e000f */
.L_x_1:
[----:B------:R-:W-:Y:S05]  /*0250*/  BSYNC.RECONVERGENT B0 ;  /* 0x0000000000007941 */ /* 0x000fea0003800200 */
.L_x_0:
[----:B------:R-:W0:Y:S01]  /*0260*/  LDCU UR4, c[0x0][0x388] ;  /* 0x00007100ff0477ac */ /* 0x000e220008000800 */
[----:B------:R-:W-:Y:S01]  /*0270*/  IMAD.MOV.U32 R12, RZ, RZ, 0x1 ;  /* 0x00000001ff0c7424 */ /* 0x000fe200078e00ff */
[----:B------:R-:W1:Y:S01]  /*0280*/  F2F.F32.F64 R4, R4 ;  /* 0x0000000400047310 */ /* 0x000e620000301000 */
[----:B------:R-:W-:Y:S07]  /*0290*/  BSSY.RECONVERGENT B0, `(.L_x_2) ;  /* 0x000001c000007945 */ /* 0x000fee0003800200 */
[----:B0-----:R-:W0:Y:S01]  /*02a0*/  I2F.F64.U32 R8, UR4 ;  /* 0x0000000400087d12 */ /* 0x001e220008201800 */
[----:B------:R-:W-:-:S06]  /*02b0*/  UIADD3 UR4, UPT, UPT, UR4, -0x1, URZ ;  /* 0xffffffff04047890 */ /* 0x000fcc000fffe0ff */
[----:B------:R-:W-:-:S05]  /*02c0*/  I2FP.F32.U32 R3, UR4 ;  /* 0x0000000400037c45 */ /* 0x000fca0008201000 */
[----:B-1----:R-:W-:Y:S01]  /*02d0*/  FMUL R3, R4, R3 ;  /* 0x0000000304037220 */ /* 0x002fe20000400000 */
[----:B0-----:R-:W0:Y:S02]  /*02e0*/  MUFU.RCP64H R13, R9 ;  /* 0x00000009000d7308 */ /* 0x001e240000001800 */
[----:B0-----:R-:W-:-:S08]  /*02f0*/  DFMA R10, -R8, R12, 1 ;  /* 0x3ff00000080a742b */ /* 0x001fd0000000010c */
[----:B------:R-:W-:Y:S02]  /*0300*/  DFMA R14, R10, R10, R10 ;  /* 0x0000000a0a0e722b */ /* 0x000fe4000000000a */
[----:B------:R-:W0:Y:S06]  /*0310*/  F2F.F64.F32 R10, R3 ;  /* 0x00000003000a7310 */ /* 0x000e2c0000201800 */
[----:B------:R-:W-:-:S08]  /*0320*/  DFMA R14, R12, R14, R12 ;  /* 0x0000000e0c0e722b */ /* 0x000fd0000000000c */
[----:B------:R-:W-:Y:S02]  /*0330*/  DFMA R12, -R8, R14, 1 ;  /* 0x3ff00000080c742b */ /* 0x000fe4000000010e */
[----:B0-----:R-:W-:-:S06]  /*0340*/  DADD R16, R10, 0.5 ;  /* 0x3fe000000a107429 */ /* 0x001fcc0000000000 */
[----:B------:R-:W-:-:S04]  /*0350*/  DFMA R12, R14, R12, R14 ;  /* 0x0000000c0e0c722b */ /* 0x000fc8000000000e */
[----:B------:R-:W-:-:S04]  /*0360*/  FSETP.GEU.AND P1, PT, |R17|, 6.5827683646048100446e-37, PT ;  /* 0x036000001100780b */ /* 0x000fc80003f2e200 */
[----:B------:R-:W-:-:S08]  /*0370*/  DMUL R4, R16, R12 ;  /* 0x0000000c10047228 */ /* 0x000fd00000000000 */
[----:B------:R-:W-:-:S08]  /*0380*/  DFMA R10, -R8, R4, R16 ;  /* 0x00000004080a722b */ /* 0x000fd00000000110 */
[----:B------:R-:W-:-:S10]  /*0390*/  DFMA R4, R12, R10, R4 ;  /* 0x0000000a0c04722b */ /* 0x000fd40000000004 */
        /* <DEDUP_REMOVED lines=11> */
.L_x_3:
[----:B------:R-:W-:Y:S05]  /*0450*/  BSYNC.RECONVERGENT B0 ;  /* 0x0000000000007941 */ /* 0x000fea0003800200 */
.L_x_2:
[----:B------:R-:W0:Y:S01]  /*0460*/  LDCU UR4, c[0x0][0x388] ;  /* 0x00007100ff0477ac */ /* 0x000e220008000800 */
[----:B------:R1:W2:Y:S01]  /*0470*/  F2F.F32.F64 R16, R4 ;  /* 0x0000000400107310 */ /* 0x0002a20000301000 */
[----:B0-----:R-:W-:Y:S01]  /*0480*/  I2FP.F32.U32 R3, UR4 ;  /* 0x0000000400037c45 */ /* 0x001fe20008201000 */
[----:B------:R-:W-:Y:S02]  /*0490*/  UMOV UR4, 0x3d000000 ;  /* 0x3d00000000047882 */ /* 0x000fe40000000000 */
[----:B------:R-:W-:-:S04]  /*04a0*/  IMAD.U32 R10, RZ, RZ, UR4 ;  /* 0x00000004ff0a7e24 */ /* 0x000fc8000f8e00ff */
[----:B------:R-:W0:Y:S08]  /*04b0*/  MUFU.RCP R0, R3 ;  /* 0x0000000300007308 */ /* 0x000e300000001000 */
[----:B------:R-:W3:Y:S01]  /*04c0*/  FCHK P0, R10, R3 ;  /* 0x000000030a007302 */ /* 0x000ee20000000000 */
[----:B0-----:R-:W-:-:S04]  /*04d0*/  FFMA R9, -R3, R0, 1 ;  /* 0x3f80000003097423 */ /* 0x001fc80000000100 */
[----:B------:R-:W-:-:S04]  /*04e0*/  FFMA R0, R0, R9, R0 ;  /* 0x0000000900007223 */ /* 0x000fc80000000000 */
[----:B------:R-:W-:-:S04]  /*04f0*/  FFMA R8, R0, 0.03125, RZ ;  /* 0x3d00000000087823 */ /* 0x000fc800000000ff */
[----:B------:R-:W-:-:S04]  /*0500*/  FFMA R9, -R3, R8, 0.03125 ;  /* 0x3d00000003097423 */ /* 0x000fc80000000108 */
[----:B------:R-:W-:Y:S01]  /*0510*/  FFMA R9, R0, R9, R8 ;  /* 0x0000000900097223 */ /* 0x000fe20000000008 */
[----:B-123--:R-:W-:Y:S06]  /*0520*/  @!P0 BRA `(.L_x_4) ;  /* 0x00000000000c8947 */ /* 0x00efec0003800000 */
[----:B------:R-:W-:-:S07]  /*0530*/  MOV R4, 0x550 ;  /* 0x0000055000047802 */ /* 0x000fce0000000f00 */
[----:B------:R-:W-:Y:S05]  /*0540*/  CALL.REL.NOINC `($__internal_1_$__cuda_sm3x_div_rn_noftz_f32_slowpath) ;  /* 0x00000008001c7944 */ /* 0x000fea0003c00000 */
[----:B------:R-:W-:-:S07]  /*0550*/  IMAD.MOV.U32 R9, RZ, RZ, R3 ;  /* 0x000000ffff097224 */ /* 0x000fce00078e0003 */
.L_x_4:
[----:B------:R-:W0:Y:S01]  /*0560*/  LDCU UR4, c[0x0][0x380] ;  /* 0x00007000ff0477ac */ /* 0x000e220008000800 */
[----:B------:R-:W-:Y:S02]  /*0570*/  IMAD.MOV.U32 R17, RZ, RZ, RZ ;  /* 0x000000ffff117224 */ /* 0x000fe400078e00ff */
[----:B------:R-:W-:Y:S01]  /*0580*/  FADD R8, R16, R9 ;  /* 0x0000000910087221 */ /* 0x000fe20000000000 */
[----:B------:R-:W-:Y:S01]  /*0590*/  IMAD.MOV.U32 R11, RZ, RZ, -0x3e000000 ;  /* 0xc2000000ff0b7424 */ /* 0x000fe200078e00ff */
[----:B------:R-:W-:Y:S01]  /*05a0*/  UMOV UR5, URZ ;  /* 0x000000ff00057c82 */ /* 0x000fe20008000000 */
[----:B------:R-:W-:Y:S02]  /*05b0*/  IMAD.MOV.U32 R18, RZ, RZ, RZ ;  /* 0x000000ffff127224 */ /* 0x000fe400078e00ff */
[----:B------:R-:W-:Y:S02]  /*05c0*/  IMAD.MOV.U32 R9, RZ, RZ, RZ ;  /* 0x000000ffff097224 */ /* 0x000fe400078e00ff */
[----:B------:R-:W-:Y:S01]  /*05d0*/  IMAD.MOV.U32 R10, RZ, RZ, RZ ;  /* 0x000000ffff0a7224 */ /* 0x000fe200078e00ff */
[----:B0-----:R-:W5:Y:S03]  /*05e0*/  TEX.LL RZ, R17, R16, R11, UR4, 3D, 0x1 ;  /* 0x48ff040b10117f60 */ /* 0x001f6600089e01ff */
[----:B------:R0:W5:Y:S01]  /*05f0*/  TEX.LL RZ, R20, R8, R11, UR4, 3D, 0x1 ;  /* 0x48ff040b08147f60 */ /* 0x00016200089e01ff */
[----:B------:R-:W1:Y:S01]  /*0600*/  S2R R3, SR_CTAID.Y ;  /* 0x0000000000037919 */ /* 0x000e620000002600 */
[----:B------:R-:W-:Y:S01]  /*0610*/  IMAD.MOV.U32 R14, RZ, RZ, 0x0 ;  /* 0x00000000ff0e7424 */ /* 0x000fe200078e00ff */
[----:B------:R-:W2:Y:S01]  /*0620*/  F2F.F64.F32 R4, R16 ;  /* 0x0000001000047310 */ /* 0x000ea20000201800 */
[----:B------:R-:W-:Y:S01]  /*0630*/  IMAD.MOV.U32 R15, RZ, RZ, 0x3fa00000 ;  /* 0x3fa00000ff0f7424 */ /* 0x000fe200078e00ff */
[----:B------:R-:W1:Y:S01]  /*0640*/  S2R R12, SR_TID.Y ;  /* 0x00000000000c7919 */ /* 0x000e620000002200 */
[----:B------:R-:W3:Y:S01]  /*0650*/  S2R R0, SR_CTAID.Z ;  /* 0x0000000000007919 */ /* 0x000ee20000002700 */
[----:B------:R-:W3:Y:S02]  /*0660*/  S2R R13, SR_TID.Z ;  /* 0x00000000000d7919 */ /* 0x000ee40000002300 */
[----:B------:R-:W-:Y:S01]  /*0670*/  STL.64 [R1+0x30], R14 ;  /* 0x0000300e01007387 */ /* 0x000fe20000100a00 */
[----:B0-----:R-:W1:Y:S03]  /*0680*/  LDCU UR4, c[0x0][0x364] ;  /* 0x00006c80ff0477ac */ /* 0x001e660008000800 */
[----:B------:R-:W-:Y:S01]  /*0690*/  STL.64 [R1+0x18], RZ ;  /* 0x000018ff01007387 */ /* 0x000fe20000100a00 */
[----:B------:R-:W3:Y:S03]  /*06a0*/  LDCU UR5, c[0x0][0x368] ;  /* 0x00006d00ff0577ac */ /* 0x000ee60008000800 */
[----:B------:R-:W-:Y:S04]  /*06b0*/  STL.64 [R1+0x20], RZ ;  /* 0x000020ff01007387 */ /* 0x000fe80000100a00 */
[----:B--2---:R-:W-:Y:S01]  /*06c0*/  STL.64 [R1+0x10], R4 ;  /* 0x0000100401007387 */ /* 0x004fe20000100a00 */
[----:B-1----:R-:W-:-:S05]  /*06d0*/  IMAD R3, R3, UR4, R12 ;  /* 0x0000000403037c24 */ /* 0x002fca000f8e020c */
[----:B------:R0:W-:Y:S01]  /*06e0*/  STL.64 [R1], R2 ;  /* 0x0000000201007387 */ /* 0x0001e20000100a00 */
[----:B---3--:R-:W-:Y:S01]  /*06f0*/  IMAD R0, R0, UR5, R13 ;  /* 0x0000000500007c24 */ /* 0x008fe2000f8e020d */
[----:B------:R-:W1:Y:S04]  /*0700*/  LDCU.64 UR4, c[0x4][0x8] ;  /* 0x01000100ff0477ac */ /* 0x000e680008000a00 */
[----:B------:R2:W-:Y:S01]  /*0710*/  STL [R1+0x8], R0 ;  /* 0x0000080001007387 */ /* 0x0005e20000100800 */
[----:B0-----:R-:W-:-:S06]  /*0720*/  MOV R2, 0x0 ;  /* 0x0000000000027802 */ /* 0x001fcc0000000f00 */
[----:B------:R-:W0:Y:S01]  /*0730*/  LDC.64 R2, c[0x4][R2] ;  /* 0x0100000002027b82 */ /* 0x000e220000000a00 */
[----:B-1----:R-:W-:Y:S02]  /*0740*/  IMAD.U32 R4, RZ, RZ, UR4 ;  /* 0x00000004ff047e24 */ /* 0x002fe4000f8e00ff */
[----:B------:R-:W-:Y:S01]  /*0750*/  IMAD.U32 R5, RZ, RZ, UR5 ;  /* 0x00000005ff057e24 */ /* 0x000fe2000f8e00ff */
[----:B-----5:R-:W1:Y:S01]  /*0760*/  F2F.F64.F32 R8, R17 ;  /* 0x0000001100087310 */ /* 0x020e620000201800 */
[----:B------:R-:W-:-:S07]  /*0770*/  FADD R12, -R17, R20 ;  /* 0x00000014110c7221 */ /* 0x000fce0000000100 */
[----:B------:R-:W3:Y:S01]  /*0780*/  F2F.F64.F32 R10, R20 ;  /* 0x00000014000a7310 */ /* 0x000ee20000201800 */
[----:B-1----:R2:W-:Y:S07]  /*0790*/  STL.64 [R1+0x28], R8 ;  /* 0x0000280801007387 */ /* 0x0025ee0000100a00 */
[----:B------:R-:W1:Y:S01]  /*07a0*/  F2F.F64.F32 R12, R12 ;  /* 0x0000000c000c7310 */ /* 0x000e620000201800 */
[----:B---3--:R2:W-:Y:S04]  /*07b0*/  STL.64 [R1+0x38], R10 ;  /* 0x0000380a01007387 */ /* 0x0085e80000100a00 */
[----:B01----:R2:W-:Y:S02]  /*07c0*/  STL.64 [R1+0x40], R12 ;  /* 0x0000400c01007387 */ /* 0x0035e40000100a00 */
[----:B------:R-:W-:-:S07]  /*07d0*/  LEPC R20, `(.L_x_5) ;  /* 0x000000001014794e */ /* 0x000fce0000000000 */
[----:B--2---:R-:W-:Y:S05]  /*07e0*/  CALL.ABS.NOINC R2 ;  /* 0x0000000002007343 */ /* 0x004fea0003c00000 */
.L_x_5:
[----:B------:R-:W-:Y:S05]  /*07f0*/  EXIT ;  /* 0x000000000000794d */ /* 0x000fea0003800000 */
        .weak           $__internal_0_$__cuda_sm20_div_rn_f64_full
        .type           $__internal_0_$__cuda_sm20_div_rn_f64_full,@function
        .size           $__internal_0_$__cuda_sm20_div_rn_f64_full,($__internal_1_$__cuda_sm3x_div_rn_noftz_f32_slowpath - $__internal_0_$__cuda_sm20_div_rn_f64_full)
$__internal_0_$__cuda_sm20_div_rn_f64_full:
[C---:B------:R-:W-:Y:S01]  /*0800*/  FSETP.GEU.AND P0, PT, |R11|.reuse, 1.469367938527859385e-39, PT ;  /* 0x001000000b00780b */ /* 0x040fe20003f0e200 */
[----:B------:R-:W-:Y:S01]  /*0810*/  IMAD.MOV.U32 R16, RZ, RZ, 0x1 ;  /* 0x00000001ff107424 */ /* 0x000fe200078e00ff */
[----:B------:R-:W-:Y:S01]  /*0820*/  LOP3.LUT R8, R11, 0x800fffff, RZ, 0xc0, !PT ;  /* 0x800fffff0b087812 */ /* 0x000fe200078ec0ff */
[----:B------:R-:W-:Y:S01]  /*0830*/  BSSY.RECONVERGENT B1, `(.L_x_6) ;  /* 0x0000055000017945 */ /* 0x000fe20003800200 */
[C---:B------:R-:W-:Y:S02]  /*0840*/  FSETP.GEU.AND P2, PT, |R13|.reuse, 1.469367938527859385e-39, PT ;  /* 0x001000000d00780b */ /* 0x040fe40003f4e200 */
[----:B------:R-:W-:Y:S01]  /*0850*/  LOP3.LUT R9, R8, 0x3ff00000, RZ, 0xfc, !PT ;  /* 0x3ff0000008097812 */ /* 0x000fe200078efcff */
[----:B------:R-:W-:Y:S01]  /*0860*/  IMAD.MOV.U32 R8, RZ, RZ, R10 ;  /* 0x000000ffff087224 */ /* 0x000fe200078e000a */
[----:B------:R-:W-:Y:S02]  /*0870*/  LOP3.LUT R3, R13, 0x7ff00000, RZ, 0xc0, !PT ;  /* 0x7ff000000d037812 */ /* 0x000fe400078ec0ff */
[----:B------:R-:W-:-:S03]  /*0880*/  LOP3.LUT R20, R11, 0x7ff00000, RZ, 0xc0, !PT ;  /* 0x7ff000000b147812 */ /* 0x000fc600078ec0ff */
[----:B------:R-:W-:Y:S01]  /*0890*/  @!P0 DMUL R8, R10, 8.98846567431157953865e+307 ;  /* 0x7fe000000a088828 */ /* 0x000fe20000000000 */
[----:B------:R-:W-:-:S03]  /*08a0*/  ISETP.GE.U32.AND P1, PT, R3, R20, PT ;  /* 0x000000140300720c */ /* 0x000fc60003f26070 */
[----:B------:R-:W-:Y:S01]  /*08b0*/  @!P2 LOP3.LUT R14, R11, 0x7ff00000, RZ, 0xc0, !PT ;  /* 0x7ff000000b0ea812 */ /* 0x000fe200078ec0ff */
[----:B------:R-:W-:Y:S01]  /*08c0*/  @!P2 IMAD.MOV.U32 R22, RZ, RZ, RZ ;  /* 0x000000ffff16a224 */ /* 0x000fe200078e00ff */
[----:B------:R-:W0:Y:S02]  /*08d0*/  MUFU.RCP64H R17, R9 ;  /* 0x0000000900117308 */ /* 0x000e240000001800 */
[----:B------:R-:W-:Y:S01]  /*08e0*/  @!P2 ISETP.GE.U32.AND P3, PT, R3, R14, PT ;  /* 0x0000000e0300a20c */ /* 0x000fe20003f66070 */
[----:B------:R-:W-:-:S05]  /*08f0*/  IMAD.MOV.U32 R14, RZ, RZ, 0x1ca00000 ;  /* 0x1ca00000ff0e7424 */ /* 0x000fca00078e00ff */
[----:B------:R-:W-:-:S04]  /*0900*/  @!P2 SEL R15, R14, 0x63400000, !P3 ;  /* 0x634000000e0fa807 */ /* 0x000fc80005800000 */
[----:B------:R-:W-:-:S04]  /*0910*/  @!P2 LOP3.LUT R15, R15, 0x80000000, R13, 0xf8, !PT ;  /* 0x800000000f0fa812 */ /* 0x000fc800078ef80d */
[----:B------:R-:W-:Y:S01]  /*0920*/  @!P2 LOP3.LUT R23, R15, 0x100000, RZ, 0xfc, !PT ;  /* 0x001000000f17a812 */ /* 0x000fe200078efcff */
[----:B0-----:R-:W-:-:S08]  /*0930*/  DFMA R4, R16, -R8, 1 ;  /* 0x3ff000001004742b */ /* 0x001fd00000000808 */
[----:B------:R-:W-:-:S08]  /*0940*/  DFMA R4, R4, R4, R4 ;  /* 0x000000040404722b */ /* 0x000fd00000000004 */
[----:B------:R-:W-:Y:S01]  /*0950*/  DFMA R16, R16, R4, R16 ;  /* 0x000000041010722b */ /* 0x000fe20000000010 */
[----:B------:R-:W-:Y:S01]  /*0960*/  SEL R5, R14, 0x63400000, !P1 ;  /* 0x634000000e057807 */ /* 0x000fe20004800000 */
[----:B------:R-:W-:-:S03]  /*0970*/  IMAD.MOV.U32 R4, RZ, RZ, R12 ;  /* 0x000000ffff047224 */ /* 0x000fc600078e000c */
[----:B------:R-:W-:-:S03]  /*0980*/  LOP3.LUT R5, R5, 0x800fffff, R13, 0xf8, !PT ;  /* 0x800fffff05057812 */ /* 0x000fc600078ef80d */
[----:B------:R-:W-:-:S03]  /*0990*/  DFMA R18, R16, -R8, 1 ;  /* 0x3ff000001012742b */ /* 0x000fc60000000808 */
[----:B------:R-:W-:Y:S01]  /*09a0*/  @!P2 DFMA R4, R4, 2, -R22 ;  /* 0x400000000404a82b */ /* 0x000fe20000000816 */
[----:B------:R-:W-:Y:S01]  /*09b0*/  IMAD.MOV.U32 R23, RZ, RZ, R3 ;  /* 0x000000ffff177224 */ /* 0x000fe200078e0003 */
[----:B------:R-:W-:-:S03]  /*09c0*/  MOV R22, R20 ;  /* 0x0000001400167202 */ /* 0x000fc60000000f00 */
[----:B------:R-:W-:Y:S01]  /*09d0*/  DFMA R16, R16, R18, R16 ;  /* 0x000000121010722b */ /* 0x000fe20000000010 */
[----:B------:R-:W-:-:S04]  /*09e0*/  @!P0 LOP3.LUT R22, R9, 0x7ff00000, RZ, 0xc0, !PT ;  /* 0x7ff0000009168812 */ /* 0x000fc800078ec0ff */
[----:B------:R-:W-:Y:S01]  /*09f0*/  @!P2 LOP3.LUT R23, R5, 0x7ff00000, RZ, 0xc0, !PT ;  /* 0x7ff000000517a812 */ /* 0x000fe200078ec0ff */
[----:B------:R-:W-:Y:S02]  /*0a00*/  VIADD R24, R22, 0xffffffff ;  /* 0xffffffff16187836 */ /* 0x000fe40000000000 */
[----:B------:R-:W-:Y:S02]  /*0a10*/  DMUL R18, R16, R4 ;  /* 0x0000000410127228 */ /* 0x000fe40000000000 */
[----:B------:R-:W-:-:S05]  /*0a20*/  VIADD R15, R23, 0xffffffff ;  /* 0xffffffff170f7836 */ /* 0x000fca0000000000 */
[----:B------:R-:W-:Y:S01]  /*0a30*/  ISETP.GT.U32.AND P0, PT, R15, 0x7feffffe, PT ;  /* 0x7feffffe0f00780c */ /* 0x000fe20003f04070 */
[----:B------:R-:W-:-:S03]  /*0a40*/  DFMA R20, R18, -R8, R4 ;  /* 0x800000081214722b */ /* 0x000fc60000000004 */
[----:B------:R-:W-:-:S05]  /*0a50*/  ISETP.GT.U32.OR P0, PT, R24, 0x7feffffe, P0 ;  /* 0x7feffffe1800780c */ /* 0x000fca0000704470 */
[----:B------:R-:W-:-:S08]  /*0a60*/  DFMA R16, R16, R20, R18 ;  /* 0x000000141010722b */ /* 0x000fd00000000012 */
[----:B------:R-:W-:Y:S05]  /*0a70*/  @P0 BRA `(.L_x_7) ;  /* 0x00000000006c0947 */ /* 0x000fea0003800000 */
[----:B------:R-:W-:-:S04]  /*0a80*/  LOP3.LUT R18, R11, 0x7ff00000, RZ, 0xc0, !PT ;  /* 0x7ff000000b127812 */ /* 0x000fc800078ec0ff */
[CC--:B------:R-:W-:Y:S02]  /*0a90*/  VIADDMNMX R12, R3.reuse, -R18.reuse, 0xb9600000, !PT ;  /* 0xb9600000030c7446 */ /* 0x0c0fe40007800912 */
[----:B------:R-:W-:Y:S02]  /*0aa0*/  ISETP.GE.U32.AND P0, PT, R3, R18, PT ;  /* 0x000000120300720c */ /* 0x000fe40003f06070 */
[----:B------:R-:W-:Y:S02]  /*0ab0*/  VIMNMX R12, PT, PT, R12, 0x46a00000, PT ;  /* 0x46a000000c0c7848 */ /* 0x000fe40003fe0100 */
[----:B------:R-:W-:-:S05]  /*0ac0*/  SEL R3, R14, 0x63400000, !P0 ;  /* 0x634000000e037807 */ /* 0x000fca0004000000 */
[----:B------:R-:W-:Y:S02]  /*0ad0*/  IMAD.IADD R3, R12, 0x1, -R3 ;  /* 0x000000010c037824 */ /* 0x000fe400078e0a03 */
[----:B------:R-:W-:Y:S02]  /*0ae0*/  IMAD.MOV.U32 R12, RZ, RZ, RZ ;  /* 0x000000ffff0c7224 */ /* 0x000fe400078e00ff */
[----:B------:R-:W-:-:S06]  /*0af0*/  VIADD R13, R3, 0x7fe00000 ;  /* 0x7fe00000030d7836 */ /* 0x000fcc0000000000 */
[----:B------:R-:W-:-:S10]  /*0b00*/  DMUL R14, R16, R12 ;  /* 0x0000000c100e7228 */ /* 0x000fd40000000000 */
[----:B------:R-:W-:-:S13]  /*0b10*/  FSETP.GTU.AND P0, PT, |R15|, 1.469367938527859385e-39, PT ;  /* 0x001000000f00780b */ /* 0x000fda0003f0c200 */
[----:B------:R-:W-:Y:S05]  /*0b20*/  @P0 BRA `(.L_x_8) ;  /* 0x0000000000940947 */ /* 0x000fea0003800000 */
[----:B------:R-:W-:Y:S01]  /*0b30*/  DFMA R4, R16, -R8, R4 ;  /* 0x800000081004722b */ /* 0x000fe20000000004 */
[----:B------:R-:W-:-:S09]  /*0b40*/  IMAD.MOV.U32 R12, RZ, RZ, RZ ;  /* 0x000000ffff0c7224 */ /* 0x000fd200078e00ff */
[C---:B------:R-:W-:Y:S02]  /*0b50*/  FSETP.NEU.AND P0, PT, R5.reuse, RZ, PT ;  /* 0x000000ff0500720b */ /* 0x040fe40003f0d000 */
[----:B------:R-:W-:-:S04]  /*0b60*/  LOP3.LUT R11, R5, 0x80000000, R11, 0x48, !PT ;  /* 0x80000000050b7812 */ /* 0x000fc800078e480b */
[----:B------:R-:W-:-:S07]  /*0b70*/  LOP3.LUT R13, R11, R13, RZ, 0xfc, !PT ;  /* 0x0000000d0b0d7212 */ /* 0x000fce00078efcff */
[----:B------:R-:W-:Y:S05]  /*0b80*/  @!P0 BRA `(.L_x_8) ;  /* 0x00000000007c8947 */ /* 0x000fea0003800000 */
[----:B------:R-:W-:Y:S01]  /*0b90*/  IMAD.MOV R5, RZ, RZ, -R3 ;  /* 0x000000ffff057224 */ /* 0x000fe200078e0a03 */
[----:B------:R-:W-:Y:S01]  /*0ba0*/  DMUL.RP R12, R16, R12 ;  /* 0x0000000c100c7228 */ /* 0x000fe20000008000 */
[----:B------:R-:W-:Y:S01]  /*0bb0*/  IMAD.MOV.U32 R4, RZ, RZ, RZ ;  /* 0x000000ffff047224 */ /* 0x000fe200078e00ff */
[----:B------:R-:W-:-:S05]  /*0bc0*/  IADD3 R3, PT, PT, -R3, -0x43300000, RZ ;  /* 0xbcd0000003037810 */ /* 0x000fca0007ffe1ff */
[----:B------:R-:W-:-:S03]  /*0bd0*/  DFMA R4, R14, -R4, R16 ;  /* 0x800000040e04722b */ /* 0x000fc60000000010 */
[----:B------:R-:W-:-:S07]  /*0be0*/  LOP3.LUT R11, R13, R11, RZ, 0x3c, !PT ;  /* 0x0000000b0d0b7212 */ /* 0x000fce00078e3cff */
[----:B------:R-:W-:-:S04]  /*0bf0*/  FSETP.NEU.AND P0, PT, |R5|, R3, PT ;  /* 0x000000030500720b */ /* 0x000fc80003f0d200 */
[----:B------:R-:W-:Y:S02]  /*0c00*/  FSEL R14, R12, R14, !P0 ;  /* 0x0000000e0c0e7208 */ /* 0x000fe40004000000 */
[----:B------:R-:W-:Y:S01]  /*0c10*/  FSEL R15, R11, R15, !P0 ;  /* 0x0000000f0b0f7208 */ /* 0x000fe20004000000 */
[----:B------:R-:W-:Y:S06]  /*0c20*/  BRA `(.L_x_8) ;  /* 0x0000000000547947 */ /* 0x000fec0003800000 */
.L_x_7:
[----:B------:R-:W-:-:S14]  /*0c30*/  DSETP.NAN.AND P0, PT, R12, R12, PT ;  /* 0x0000000c0c00722a */ /* 0x000fdc0003f08000 */
[----:B------:R-:W-:Y:S05]  /*0c40*/  @P0 BRA `(.L_x_9) ;  /* 0x0000000000440947 */ /* 0x000fea0003800000 */
[----:B------:R-:W-:-:S14]  /*0c50*/  DSETP.NAN.AND P0, PT, R10, R10, PT ;  /* 0x0000000a0a00722a */ /* 0x000fdc0003f08000 */
[----:B------:R-:W-:Y:S05]  /*0c60*/  @P0 BRA `(.L_x_10) ;  /* 0x0000000000300947 */ /* 0x000fea0003800000 */
[----:B------:R-:W-:Y:S01]  /*0c70*/  ISETP.NE.AND P0, PT, R23, R22, PT ;  /* 0x000000161700720c */ /* 0x000fe20003f05270 */
[----:B------:R-:W-:Y:S02]  /*0c80*/  IMAD.MOV.U32 R14, RZ, RZ, 0x0 ;  /* 0x00000000ff0e7424 */ /* 0x000fe400078e00ff */
[----:B------:R-:W-:-:S10]  /*0c90*/  IMAD.MOV.U32 R15, RZ, RZ, -0x80000 ;  /* 0xfff80000ff0f7424 */ /* 0x000fd400078e00ff */
[----:B------:R-:W-:Y:S05]  /*0ca0*/  @!P0 BRA `(.L_x_8) ;  /* 0x0000000000348947 */ /* 0x000fea0003800000 */
[----:B------:R-:W-:Y:S02]  /*0cb0*/  ISETP.NE.AND P0, PT, R23, 0x7ff00000, PT ;  /* 0x7ff000001700780c */ /* 0x000fe40003f05270 */
[----:B------:R-:W-:Y:S02]  /*0cc0*/  LOP3.LUT R15, R13, 0x80000000, R11, 0x48, !PT ;  /* 0x800000000d0f7812 */ /* 0x000fe400078e480b */
[----:B------:R-:W-:-:S13]  /*0cd0*/  ISETP.EQ.OR P0, PT, R22, RZ, !P0 ;  /* 0x000000ff1600720c */ /* 0x000fda0004702670 */
[----:B------:R-:W-:Y:S01]  /*0ce0*/  @P0 LOP3.LUT R3, R15, 0x7ff00000, RZ, 0xfc, !PT ;  /* 0x7ff000000f030812 */ /* 0x000fe200078efcff */
[----:B------:R-:W-:Y:S02]  /*0cf0*/  @!P0 IMAD.MOV.U32 R14, RZ, RZ, RZ ;  /* 0x000000ffff0e8224 */ /* 0x000fe400078e00ff */
[----:B------:R-:W-:Y:S02]  /*0d00*/  @P0 IMAD.MOV.U32 R14, RZ, RZ, RZ ;  /* 0x000000ffff0e0224 */ /* 0x000fe400078e00ff */
[----:B------:R-:W-:Y:S01]  /*0d10*/  @P0 IMAD.MOV.U32 R15, RZ, RZ, R3 ;  /* 0x000000ffff0f0224 */ /* 0x000fe200078e0003 */
[----:B------:R-:W-:Y:S06]  /*0d20*/  BRA `(.L_x_8) ;  /* 0x0000000000147947 */ /* 0x000fec0003800000 */
.L_x_10:
[----:B------:R-:W-:Y:S01]  /*0d30*/  LOP3.LUT R15, R11, 0x80000, RZ, 0xfc, !PT ;  /* 0x000800000b0f7812 */ /* 0x000fe200078efcff */
[----:B------:R-:W-:Y:S01]  /*0d40*/  IMAD.MOV.U32 R14, RZ, RZ, R10 ;  /* 0x000000ffff0e7224 */ /* 0x000fe200078e000a */
[----:B------:R-:W-:Y:S06]  /*0d50*/  BRA `(.L_x_8) ;  /* 0x0000000000087947 */ /* 0x000fec0003800000 */
.L_x_9:
[----:B------:R-:W-:Y:S01]  /*0d60*/  LOP3.LUT R15, R13, 0x80000, RZ, 0xfc, !PT ;  /* 0x000800000d0f7812 */ /* 0x000fe200078efcff */
[----:B------:R-:W-:-:S07]  /*0d70*/  IMAD.MOV.U32 R14, RZ, RZ, R12 ;  /* 0x000000ffff0e7224 */ /* 0x000fce00078e000c */
.L_x_8:
[----:B------:R-:W-:Y:S05]  /*0d80*/  BSYNC.RECONVERGENT B1 ;  /* 0x0000000000017941 */ /* 0x000fea0003800200 */
.L_x_6:
[----:B------:R-:W-:Y:S01]  /*0d90*/  IMAD.MOV.U32 R4, RZ, RZ, R0 ;  /* 0x000000ffff047224 */ /* 0x000fe200078e0000 */
[----:B------:R-:W-:-:S04]  /*0da0*/  MOV R5, 0x0 ;  /* 0x0000000000057802 */ /* 0x000fc80000000f00 */
[----:B------:R-:W-:Y:S05]  /*0db0*/  RET.REL.NODEC R4 `(_Z24tex1d_sample_norm_kernely5uint3S_) ;  /* 0xfffffff004907950 */ /* 0x000fea0003c3ffff */
        .weak           $__internal_1_$__cuda_sm3x_div_rn_noftz_f32_slowpath
        .type           $__internal_1_$__cuda_sm3x_div_rn_noftz_f32_slowpath,@function
        .size           $__internal_1_$__cuda_sm3x_div_rn_noftz_f32_slowpath,(.L_x_30 - $__internal_1_$__cuda_sm3x_div_rn_noftz_f32_slowpath)
$__internal_1_$__cuda_sm3x_div_rn_noftz_f32_slowpath:
[--C-:B------:R-:W-:Y:S01]  /*0dc0*/  SHF.R.U32.HI R0, RZ, 0x17, R3.reuse ;  /* 0x00000017ff007819 */ /* 0x100fe20000011603 */
[----:B------:R-:W-:-:S03]  /*0dd0*/  IMAD.MOV.U32 R8, RZ, RZ, R3 ;  /* 0x000000ffff087224 */ /* 0x000fc600078e0003 */
[----:B------:R-:W-:-:S05]  /*0de0*/  LOP3.LUT R5, R0, 0xff, RZ, 0xc0, !PT ;  /* 0x000000ff00057812 */ /* 0x000fca00078ec0ff */
[----:B------:R-:W-:-:S05]  /*0df0*/  VIADD R9, R5, 0xffffffff ;  /* 0xffffffff05097836 */ /* 0x000fca0000000000 */
[----:B------:R-:W-:-:S13]  /*0e00*/  ISETP.GT.U32.AND P0, PT, R9, 0xfd, PT ;  /* 0x000000fd0900780c */ /* 0x000fda0003f04070 */
[----:B------:R-:W-:Y:S01]  /*0e10*/  @!P0 IMAD.MOV.U32 R10, RZ, RZ, RZ ;  /* 0x000000ffff0a8224 */ /* 0x000fe200078e00ff */
[----:B------:R-:W-:Y:S06]  /*0e20*/  @!P0 BRA `(.L_x_11) ;  /* 0x0000000000408947 */ /* 0x000fec0003800000 */
[----:B------:R-:W-:Y:S01]  /*0e30*/  FSETP.GTU.FTZ.AND P0, PT, |R3|, +INF , PT ;  /* 0x7f8000000300780b */ /* 0x000fe20003f1c200 */
[----:B------:R-:W-:-:S12]  /*0e40*/  IMAD.MOV.U32 R0, RZ, RZ, R3 ;  /* 0x000000ffff007224 */ /* 0x000fd800078e0003 */
[----:B------:R-:W-:Y:S05]  /*0e50*/  @P0 BRA `(.L_x_12) ;  /* 0x0000000400280947 */ /* 0x000fea0003800000 */
[----:B------:R-:W-:-:S05]  /*0e60*/  IMAD.MOV.U32 R3, RZ, RZ, 0x3d000000 ;  /* 0x3d000000ff037424 */ /* 0x000fca00078e00ff */
[----:B------:R-:W-:-:S13]  /*0e70*/  LOP3.LUT P0, RZ, R8, 0x7fffffff, R3, 0xc8, !PT ;  /* 0x7fffffff08ff7812 */ /* 0x000fda000780c803 */
[----:B------:R-:W-:Y:S05]  /*0e80*/  @!P0 BRA `(.L_x_13) ;  /* 0x0000000400148947 */ /* 0x000fea0003800000 */
[----:B------:R-:W-:Y:S02]  /*0e90*/  FSETP.NEU.FTZ.AND P0, PT, |R0|, +INF , PT ;  /* 0x7f8000000000780b */ /* 0x000fe40003f1d200 */
[----:B------:R-:W-:-:S04]  /*0ea0*/  LOP3.LUT P1, RZ, R3, 0x7fffffff, RZ, 0xc0, !PT ;  /* 0x7fffffff03ff7812 */ /* 0x000fc8000782c0ff */
[----:B------:R-:W-:-:S13]  /*0eb0*/  PLOP3.LUT P0, PT, P0, P1, PT, 0x2f, 0xf2 ;  /* 0x0000000000f2781c */ /* 0x000fda0000702577 */
[----:B------:R-:W-:Y:S05]  /*0ec0*/  @P0 BRA `(.L_x_14) ;  /* 0x0000000000fc0947 */ /* 0x000fea0003800000 */
[----:B------:R-:W-:-:S13]  /*0ed0*/  LOP3.LUT P0, RZ, R8, 0x7fffffff, RZ, 0xc0, !PT ;  /* 0x7fffffff08ff7812 */ /* 0x000fda000780c0ff */
[----:B------:R-:W-:Y:S05]  /*0ee0*/  @!P0 BRA `(.L_x_15) ;  /* 0x0000000000e88947 */ /* 0x000fea0003800000 */
[----:B------:R-:W-:Y:S01]  /*0ef0*/  ISETP.GE.AND P0, PT, R9, RZ, PT ;  /* 0x000000ff0900720c */ /* 0x000fe20003f06270 */
[----:B------:R-:W-:-:S12]  /*0f00*/  IMAD.MOV.U32 R10, RZ, RZ, RZ ;  /* 0x000000ffff0a7224 */ /* 0x000fd800078e00ff */
[----:B------:R-:W-:Y:S01]  /*0f10*/  @!P0 FFMA R8, R0, 1.84467440737095516160e+19, RZ ;  /* 0x5f80000000088823 */ /* 0x000fe200000000ff */
[----:B------:R-:W-:-:S07]  /*0f20*/  @!P0 VIADD R10, R10, 0x40 ;  /* 0x000000400a0a8836 */ /* 0x000fce0000000000 */
.L_x_11:
[----:B------:R-:W-:Y:S01]  /*0f30*/  LEA R3, R5, 0xc0800000, 0x17 ;  /* 0xc080000005037811 */ /* 0x000fe200078eb8ff */
[----:B------:R-:W-:Y:S01]  /*0f40*/  UMOV UR4, 0x3d000000 ;  /* 0x3d00000000047882 */ /* 0x000fe20000000000 */
[----:B------:R-:W-:Y:S01]  /*0f50*/  IADD3 R5, PT, PT, R10, 0x7a, -R5 ;  /* 0x0000007a0a057810 */ /* 0x000fe20007ffe805 */
[----:B------:R-:W-:Y:S02]  /*0f60*/  UIADD3 UR4, UPT, UPT, UR4, 0x2800000, URZ ;  /* 0x0280000004047890 */ /* 0x000fe4000fffe0ff */
[----:B------:R-:W-:-:S04]  /*0f70*/  IMAD.IADD R8, R8, 0x1, -R3 ;  /* 0x0000000108087824 */ /* 0x000fc800078e0a03 */
[----:B------:R-:W0:Y:S01]  /*0f80*/  MUFU.RCP R0, R8 ;  /* 0x0000000800007308 */ /* 0x000e220000001000 */
[----:B------:R-:W-:-:S04]  /*0f90*/  FADD.FTZ R3, -R8, -RZ ;  /* 0x800000ff08037221 */ /* 0x000fc80000010100 */
[----:B0-----:R-:W-:-:S04]  /*0fa0*/  FFMA R9, R0, R3, 1 ;  /* 0x3f80000000097423 */ /* 0x001fc80000000003 */
[----:B------:R-:W-:-:S04]  /*0fb0*/  FFMA R0, R0, R9, R0 ;  /* 0x0000000900007223 */ /* 0x000fc80000000000 */
[----:B------:R-:W-:-:S04]  /*0fc0*/  FFMA R9, R0, UR4, RZ ;  /* 0x0000000400097c23 */ /* 0x000fc800080000ff */
[----:B------:R-:W-:-:S04]  /*0fd0*/  FFMA R12, R3, R9, UR4 ;  /* 0x00000004030c7e23 */ /* 0x000fc80008000009 */
[----:B------:R-:W-:-:S04]  /*0fe0*/  FFMA R9, R0, R12, R9 ;  /* 0x0000000c00097223 */ /* 0x000fc80000000009 */
[----:B------:R-:W-:-:S04]  /*0ff0*/  FFMA R12, R3, R9, UR4 ;  /* 0x00000004030c7e23 */ /* 0x000fc80008000009 */
[----:B------:R-:W-:-:S05]  /*1000*/  FFMA R3, R0, R12, R9 ;  /* 0x0000000c00037223 */ /* 0x000fca0000000009 */
[----:B------:R-:W-:-:S04]  /*1010*/  SHF.R.U32.HI R8, RZ, 0x17, R3 ;  /* 0x00000017ff087819 */ /* 0x000fc80000011603 */
[----:B------:R-:W-:-:S05]  /*1020*/  LOP3.LUT R8, R8, 0xff, RZ, 0xc0, !PT ;  /* 0x000000ff08087812 */ /* 0x000fca00078ec0ff */
[----:B------:R-:W-:-:S04]  /*1030*/  IMAD.IADD R10, R8, 0x1, R5 ;  /* 0x00000001080a7824 */ /* 0x000fc800078e0205 */
[----:B------:R-:W-:-:S05]  /*1040*/  VIADD R8, R10, 0xffffffff ;  /* 0xffffffff0a087836 */ /* 0x000fca0000000000 */
[----:B------:R-:W-:-:S13]  /*1050*/  ISETP.GE.U32.AND P0, PT, R8, 0xfe, PT ;  /* 0x000000fe0800780c */ /* 0x000fda0003f06070 */
[----:B------:R-:W-:Y:S05]  /*1060*/  @!P0 BRA `(.L_x_16) ;  /* 0x0000000000808947 */ /* 0x000fea0003800000 */
[----:B------:R-:W-:-:S13]  /*1070*/  ISETP.GT.AND P0, PT, R10, 0xfe, PT ;  /* 0x000000fe0a00780c */ /* 0x000fda0003f04270 */
[----:B------:R-:W-:Y:S05]  /*1080*/  @P0 BRA `(.L_x_17) ;  /* 0x00000000006c0947 */ /* 0x000fea0003800000 */
[----:B------:R-:W-:-:S13]  /*1090*/  ISETP.GE.AND P0, PT, R10, 0x1, PT ;  /* 0x000000010a00780c */ /* 0x000fda0003f06270 */
[----:B------:R-:W-:Y:S05]  /*10a0*/  @P0 BRA `(.L_x_18) ;  /* 0x0000000000980947 */ /* 0x000fea0003800000 */
[----:B------:R-:W-:Y:S02]  /*10b0*/  ISETP.GE.AND P0, PT, R10, -0x18, PT ;  /* 0xffffffe80a00780c */ /* 0x000fe40003f06270 */
[----:B------:R-:W-:-:S11]  /*10c0*/  LOP3.LUT R3, R3, 0x80000000, RZ, 0xc0, !PT ;  /* 0x8000000003037812 */ /* 0x000fd600078ec0ff */
[----:B------:R-:W-:Y:S05]  /*10d0*/  @!P0 BRA `(.L_x_18) ;  /* 0x00000000008c8947 */ /* 0x000fea0003800000 */
[-CC-:B------:R-:W-:Y:S01]  /*10e0*/  FFMA.RZ R5, R0, R12.reuse, R9.reuse ;  /* 0x0000000c00057223 */ /* 0x180fe2000000c009 */
[C---:B------:R-:W-:Y:S02]  /*10f0*/  ISETP.NE.AND P2, PT, R10.reuse, RZ, PT ;  /* 0x000000ff0a00720c */ /* 0x040fe40003f45270 */
[----:B------:R-:W-:Y:S02]  /*1100*/  ISETP.NE.AND P1, PT, R10, RZ, PT ;  /* 0x000000ff0a00720c */ /* 0x000fe40003f25270 */
[----:B------:R-:W-:Y:S01]  /*1110*/  LOP3.LUT R8, R5, 0x7fffff, RZ, 0xc0, !PT ;  /* 0x007fffff05087812 */ /* 0x000fe200078ec0ff */
[CCC-:B------:R-:W-:Y:S01]  /*1120*/  FFMA.RP R5, R0.reuse, R12.reuse, R9.reuse ;  /* 0x0000000c00057223 */ /* 0x1c0fe20000008009 */
[----:B------:R-:W-:Y:S01]  /*1130*/  FFMA.RM R0, R0, R12, R9 ;  /* 0x0000000c00007223 */ /* 0x000fe20000004009 */
[----:B------:R-:W-:Y:S01]  /*1140*/  VIADD R9, R10, 0x20 ;  /* 0x000000200a097836 */ /* 0x000fe20000000000 */
[----:B------:R-:W-:Y:S01]  /*1150*/  LOP3.LUT R8, R8, 0x800000, RZ, 0xfc, !PT ;  /* 0x0080000008087812 */ /* 0x000fe200078efcff */
[----:B------:R-:W-:-:S02]  /*1160*/  IMAD.MOV R10, RZ, RZ, -R10 ;  /* 0x000000ffff0a7224 */ /* 0x000fc400078e0a0a */
[----:B------:R-:W-:Y:S02]  /*1170*/  FSETP.NEU.FTZ.AND P0, PT, R5, R0, PT ;  /* 0x000000000500720b */ /* 0x000fe40003f1d000 */
[----:B------:R-:W-:Y:S02]  /*1180*/  SHF.L.U32 R9, R8, R9, RZ ;  /* 0x0000000908097219 */ /* 0x000fe400000006ff */
[----:B------:R-:W-:Y:S02]  /*1190*/  SEL R5, R10, RZ, P2 ;  /* 0x000000ff0a057207 */ /* 0x000fe40001000000 */
[----:B------:R-:W-:Y:S02]  /*11a0*/  ISETP.NE.AND P1, PT, R9, RZ, P1 ;  /* 0x000000ff0900720c */ /* 0x000fe40000f25270 */
[----:B------:R-:W-:Y:S02]  /*11b0*/  SHF.R.U32.HI R5, RZ, R5, R8 ;  /* 0x00000005ff057219 */ /* 0x000fe40000011608 */
[----:B------:R-:W-:-:S02]  /*11c0*/  PLOP3.LUT P0, PT, P0, P1, PT, 0xf8, 0x8f ;  /* 0x00000000008f781c */ /* 0x000fc40000703f70 */
[----:B------:R-:W-:Y:S02]  /*11d0*/  SHF.R.U32.HI R9, RZ, 0x1, R5 ;  /* 0x00000001ff097819 */ /* 0x000fe40000011605 */
[----:B------:R-:W-:-:S04]  /*11e0*/  SEL R0, RZ, 0x1, !P0 ;  /* 0x00000001ff007807 */ /* 0x000fc80004000000 */
[----:B------:R-:W-:-:S04]  /*11f0*/  LOP3.LUT R0, R0, 0x1, R9, 0xf8, !PT ;  /* 0x0000000100007812 */ /* 0x000fc800078ef809 */
[----:B------:R-:W-:-:S05]  /*1200*/  LOP3.LUT R0, R0, R5, RZ, 0xc0, !PT ;  /* 0x0000000500007212 */ /* 0x000fca00078ec0ff */
[----:B------:R-:W-:-:S05]  /*1210*/  IMAD.IADD R0, R9, 0x1, R0 ;  /* 0x0000000109007824 */ /* 0x000fca00078e0200 */
[----:B------:R-:W-:Y:S01]  /*1220*/  LOP3.LUT R3, R0, R3, RZ, 0xfc, !PT ;  /* 0x0000000300037212 */ /* 0x000fe200078efcff */
[----:B------:R-:W-:Y:S06]  /*1230*/  BRA `(.L_x_18) ;  /* 0x0000000000347947 */ /* 0x000fec0003800000 */
.L_x_17:
[----:B------:R-:W-:-:S04]  /*1240*/  LOP3.LUT R3, R3, 0x80000000, RZ, 0xc0, !PT ;  /* 0x8000000003037812 */ /* 0x000fc800078ec0ff */
[----:B------:R-:W-:Y:S01]  /*1250*/  LOP3.LUT R3, R3, 0x7f800000, RZ, 0xfc, !PT ;  /* 0x7f80000003037812 */ /* 0x000fe200078efcff */
[----:B------:R-:W-:Y:S06]  /*1260*/  BRA `(.L_x_18) ;  /* 0x0000000000287947 */ /* 0x000fec0003800000 */
.L_x_16:
[----:B------:R-:W-:Y:S01]  /*1270*/  IMAD R3, R5, 0x800000, R3 ;  /* 0x0080000005037824 */ /* 0x000fe200078e0203 */
[----:B------:R-:W-:Y:S06]  /*1280*/  BRA `(.L_x_18) ;  /* 0x0000000000207947 */ /* 0x000fec0003800000 */
.L_x_15:
[----:B------:R-:W-:-:S04]  /*1290*/  LOP3.LUT R3, R8, 0x80000000, R3, 0x48, !PT ;  /* 0x8000000008037812 */ /* 0x000fc800078e4803 */
[----:B------:R-:W-:Y:S01]  /*12a0*/  LOP3.LUT R3, R3, 0x7f800000, RZ, 0xfc, !PT ;  /* 0x7f80000003037812 */ /* 0x000fe200078efcff */
[----:B------:R-:W-:Y:S06]  /*12b0*/  BRA `(.L_x_18) ;  /* 0x0000000000147947 */ /* 0x000fec0003800000 */
.L_x_14:
[----:B------:R-:W-:Y:S01]  /*12c0*/  LOP3.LUT R3, R8, 0x80000000, R3, 0x48, !PT ;  /* 0x8000000008037812 */ /* 0x000fe200078e4803 */
[----:B------:R-:W-:Y:S06]  /*12d0*/  BRA `(.L_x_18) ;  /* 0x00000000000c7947 */ /* 0x000fec0003800000 */
.L_x_13:
[----:B------:R-:W0:Y:S01]  /*12e0*/  MUFU.RSQ R3, -QNAN ;  /* 0xffc0000000037908 */ /* 0x000e220000001400 */
[----:B------:R-:W-:Y:S05]  /*12f0*/  BRA `(.L_x_18) ;  /* 0x0000000000047947 */ /* 0x000fea0003800000 */
.L_x_12:
[----:B------:R-:W-:-:S07]  /*1300*/  FADD.FTZ R3, R0, 0.03125 ;  /* 0x3d00000000037421 */ /* 0x000fce0000010000 */
.L_x_18:
[----:B------:R-:W-:-:S04]  /*1310*/  IMAD.MOV.U32 R5, RZ, RZ, 0x0 ;  /* 0x00000000ff057424 */ /* 0x000fc800078e00ff */
[----:B0-----:R-:W-:Y:S05]  /*1320*/  RET.REL.NODEC R4 `(_Z24tex1d_sample_norm_kernely5uint3S_) ;  /* 0xffffffec04347950 */ /* 0x001fea0003c3ffff */
.L_x_19:
[----:B------:R-:W-:-:S00]  /*1330*/  BRA `(.L_x_19) ;  /* 0xfffffffc00fc7947 */ /* 0x000fc0000383ffff */
[----:B------:R-:W-:-:S00]  /*1340*/  NOP ;  /* 0x0000000000007918 */ /* 0x000fc00000000000 */
        /* <DEDUP_REMOVED lines=11> */
.L_x_30:


//--------------------- .text._Z19tex1d_sample_kernely5uint3S_ --------------------------
	.section	.text._Z19tex1d_sample_kernely5uint3S_,"ax",@progbits
	.align	128
        .global         _Z19tex1d_sample_kernely5uint3S_
        .type           _Z19tex1d_sample_kernely5uint3S_,@function
        .size           _Z19tex1d_sample_kernely5uint3S_,(.L_x_31 - _Z19tex1d_sample_kernely5uint3S_)
        .other          _Z19tex1d_sample_kernely5uint3S_,@"STO_CUDA_ENTRY STV_DEFAULT"
_Z19tex1d_sample_kernely5uint3S_:
.text._Z19tex1d_sample_kernely5uint3S_:
        /* <DEDUP_REMOVED lines=29> */
[----:B------:R-:W-:-:S07]  /*01d0*/  MOV R0, 0x1f0 ;  /* 0x000001f000007802 */ /* 0x000fce0000000f00 */
[----:B------:R-:W-:Y:S05]  /*01e0*/  CALL.REL.NOINC `($__internal_2_$__cuda_sm20_div_rn_f64_full) ;  /* 0x0000000000cc7944 */ /* 0x000fea0003c00000 */
.L_x_21:
[----:B------:R-:W-:Y:S05]  /*01f0*/  BSYNC.RECONVERGENT B0 ;  /* 0x0000000000007941 */ /* 0x000fea0003800200 */
.L_x_20:
[----:B------:R-:W0:Y:S01]  /*0200*/  LDCU UR4, c[0x0][0x388] ;  /* 0x00007100ff0477ac */ /* 0x000e220008000800 */
[----:B------:R-:W1:Y:S01]  /*0210*/  F2F.F32.F64 R8, R8 ;  /* 0x0000000800087310 */ /* 0x000e620000301000 */
[----:B------:R-:W-:Y:S02]  /*0220*/  IMAD.MOV.U32 R21, RZ, RZ, -0x3e000000 ;  /* 0xc2000000ff157424 */ /* 0x000fe400078e00ff */
[----:B------:R-:W-:Y:S01]  /*0230*/  IMAD.MOV.U32 R13, RZ, RZ, 0x3f000000 ;  /* 0x3f000000ff0d7424 */ /* 0x000fe200078e00ff */
[----:B------:R-:W-:Y:S01]  /*0240*/  UMOV UR5, URZ ;  /* 0x000000ff00057c82 */ /* 0x000fe20008000000 */
[----:B------:R-:W-:Y:S02]  /*0250*/  IMAD.MOV.U32 R14, RZ, RZ, 0x3f000000 ;  /* 0x3f000000ff0e7424 */ /* 0x000fe400078e00ff */
[----:B------:R-:W-:Y:S02]  /*0260*/  IMAD.MOV.U32 R17, RZ, RZ, RZ ;  /* 0x000000ffff117224 */ /* 0x000fe400078e00ff */
[----:B------:R-:W-:Y:S01]  /*0270*/  IMAD.MOV.U32 R18, RZ, RZ, RZ ;  /* 0x000000ffff127224 */ /* 0x000fe200078e00ff */
[----:B0-----:R-:W-:-:S06]  /*0280*/  UIADD3 UR4, UPT, UPT, UR4, -0x1, URZ ;  /* 0xffffffff04047890 */ /* 0x001fcc000fffe0ff */
[----:B------:R-:W-:-:S05]  /*0290*/  I2FP.F32.U32 R3, UR4 ;  /* 0x0000000400037c45 */ /* 0x000fca0008201000 */
[----:B-1----:R-:W-:Y:S01]  /*02a0*/  FMUL R3, R8, R3 ;  /* 0x0000000308037220 */ /* 0x002fe20000400000 */
[----:B------:R-:W0:Y:S03]  /*02b0*/  LDCU UR4, c[0x0][0x380] ;  /* 0x00007000ff0477ac */ /* 0x000e260008000800 */
[----:B------:R-:W1:Y:S01]  /*02c0*/  F2F.F64.F32 R4, R3 ;  /* 0x0000000300047310 */ /* 0x000e620000201800 */
[----:B------:R-:W-:Y:S01]  /*02d0*/  FADD R12, R3, 0.5 ;  /* 0x3f000000030c7421 */ /* 0x000fe20000000000 */
[----:B-1----:R-:W-:-:S08]  /*02e0*/  DADD R10, R4, 0.5 ;  /* 0x3fe00000040a7429 */ /* 0x002fd00000000000 */
[----:B------:R-:W-:-:S06]  /*02f0*/  DADD R10, R10, 0.125 ;  /* 0x3fc000000a0a7429 */ /* 0x000fcc0000000000 */
[----:B------:R-:W1:Y:S01]  /*0300*/  F2F.F32.F64 R16, R10 ;  /* 0x0000000a00107310 */ /* 0x000e620000301000 */
[----:B0-----:R-:W5:Y:S01]  /*0310*/  TEX.LL RZ, R19, R12, R21, UR4, 3D, 0x1 ;  /* 0x48ff04150c137f60 */ /* 0x001f6200089e01ff */
[----:B-1----:R0:W5:Y:S01]  /*0320*/  TEX.LL RZ, R16, R16, R21, UR4, 3D, 0x1 ;  /* 0x48ff041510107f60 */ /* 0x00216200089e01ff */
[----:B------:R-:W1:Y:S01]  /*0330*/  S2R R3, SR_CTAID.Y ;  /* 0x0000000000037919 */ /* 0x000e620000002600 */
[----:B------:R-:W1:Y:S01]  /*0340*/  S2R R8, SR_TID.Y ;  /* 0x0000000000087919 */ /* 0x000e620000002200 */
[----:B------:R-:W2:Y:S01]  /*0350*/  S2R R0, SR_CTAID.Z ;  /* 0x0000000000007919 */ /* 0x000ea20000002700 */
[----:B------:R-:W2:Y:S01]  /*0360*/  S2R R15, SR_TID.Z ;  /* 0x00000000000f7919 */ /* 0x000ea20000002300 */
[----:B------:R-:W-:Y:S01]  /*0370*/  STL.64 [R1+0x18], RZ ;  /* 0x000018ff01007387 */ /* 0x000fe20000100a00 */
[----:B0-----:R-:W1:Y:S01]  /*0380*/  LDCU UR4, c[0x0][0x364] ;  /* 0x00006c80ff0477ac */ /* 0x001e620008000800 */
[----:B------:R-:W-:Y:S02]  /*0390*/  IMAD.MOV.U32 R14, RZ, RZ, 0x0 ;  /* 0x00000000ff0e7424 */ /* 0x000fe400078e00ff */
[----:B------:R-:W-:Y:S01]  /*03a0*/  STL.64 [R1+0x20], RZ ;  /* 0x000020ff01007387 */ /* 0x000fe20000100a00 */
[----:B------:R-:W2:Y:S03]  /*03b0*/  LDCU UR5, c[0x0][0x368] ;  /* 0x00006d00ff0577ac */ /* 0x000ea60008000800 */
[----:B------:R-:W-:Y:S01]  /*03c0*/  STL.64 [R1+0x10], R4 ;  /* 0x0000100401007387 */ /* 0x000fe20000100a00 */
[----:B-1----:R-:W-:-:S05]  /*03d0*/  IMAD R3, R3, UR4, R8 ;  /* 0x0000000403037c24 */ /* 0x002fca000f8e0208 */
[----:B------:R0:W-:Y:S01]  /*03e0*/  STL.64 [R1], R2 ;  /* 0x0000000201007387 */ /* 0x0001e20000100a00 */
[----:B--2---:R-:W-:Y:S01]  /*03f0*/  IMAD R0, R0, UR5, R15 ;  /* 0x0000000500007c24 */ /* 0x004fe2000f8e020f */
[----:B------:R-:W1:Y:S01]  /*0400*/  LDCU.64 UR4, c[0x4][0x8] ;  /* 0x01000100ff0477ac */ /* 0x000e620008000a00 */
[----:B------:R-:W-:-:S03]  /*0410*/  IMAD.MOV.U32 R15, RZ, RZ, 0x3fc00000 ;  /* 0x3fc00000ff0f7424 */ /* 0x000fc600078e00ff */
[----:B------:R2:W-:Y:S01]  /*0420*/  STL [R1+0x8], R0 ;  /* 0x0000080001007387 */ /* 0x0005e20000100800 */
[----:B0-----:R-:W-:-:S03]  /*0430*/  MOV R2, 0x0 ;  /* 0x0000000000027802 */ /* 0x001fc60000000f00 */
[----:B------:R2:W-:Y:S03]  /*0440*/  STL.64 [R1+0x30], R14 ;  /* 0x0000300e01007387 */ /* 0x0005e60000100a00 */
        /* <DEDUP_REMOVED lines=12> */
.L_x_22:
[----:B------:R-:W-:Y:S05]  /*0510*/  EXIT ;  /* 0x000000000000794d */ /* 0x000fea0003800000 */
        .weak           $__internal_2_$__cuda_sm20_div_rn_f64_full
        .type           $__internal_2_$__cuda_sm20_div_rn_f64_full,@function
        .size           $__internal_2_$__cuda_sm20_div_rn_f64_full,(.L_x_31 - $__internal_2_$__cuda_sm20_div_rn_f64_full)
$__internal_2_$__cuda_sm20_div_rn_f64_full:
[C---:B------:R-:W-:Y:S01]  /*0520*/  FSETP.GEU.AND P0, PT, |R13|.reuse, 1.469367938527859385e-39, PT ;  /* 0x001000000d00780b */ /* 0x040fe20003f0e200 */
[--C-:B------:R-:W-:Y:S01]  /*0530*/  IMAD.MOV.U32 R8, RZ, RZ, R12.reuse ;  /* 0x000000ffff087224 */ /* 0x100fe200078e000c */
[----:B------:R-:W-:Y:S01]  /*0540*/  LOP3.LUT R4, R13, 0x800fffff, RZ, 0xc0, !PT ;  /* 0x800fffff0d047812 */ /* 0x000fe200078ec0ff */
[----:B------:R-:W-:Y:S01]  /*0550*/  IMAD.MOV.U32 R9, RZ, RZ, R13 ;  /* 0x000000ffff097224 */ /* 0x000fe200078e000d */
[C---:B------:R-:W-:Y:S01]  /*0560*/  FSETP.GEU.AND P2, PT, |R11|.reuse, 1.469367938527859385e-39, PT ;  /* 0x001000000b00780b */ /* 0x040fe20003f4e200 */
[----:B------:R-:W-:Y:S01]  /*0570*/  IMAD.MOV.U32 R16, RZ, RZ, 0x1 ;  /* 0x00000001ff107424 */ /* 0x000fe200078e00ff */
[----:B------:R-:W-:Y:S01]  /*0580*/  LOP3.LUT R5, R4, 0x3ff00000, RZ, 0xfc, !PT ;  /* 0x3ff0000004057812 */ /* 0x000fe200078efcff */
[----:B------:R-:W-:Y:S01]  /*0590*/  IMAD.MOV.U32 R4, RZ, RZ, R12 ;  /* 0x000000ffff047224 */ /* 0x000fe200078e000c */
[----:B------:R-:W-:Y:S01]  /*05a0*/  LOP3.LUT R3, R11, 0x7ff00000, RZ, 0xc0, !PT ;  /* 0x7ff000000b037812 */ /* 0x000fe200078ec0ff */
[----:B------:R-:W-:Y:S01]  /*05b0*/  BSSY.RECONVERGENT B1, `(.L_x_23) ;  /* 0x0000051000017945 */ /* 0x000fe20003800200 */
[----:B------:R-:W-:-:S03]  /*05c0*/  LOP3.LUT R20, R13, 0x7ff00000, RZ, 0xc0, !PT ;  /* 0x7ff000000d147812 */ /* 0x000fc600078ec0ff */
[----:B------:R-:W-:Y:S01]  /*05d0*/  @!P0 DMUL R4, R8, 8.98846567431157953865e+307 ;  /* 0x7fe0000008048828 */ /* 0x000fe20000000000 */
[----:B------:R-:W-:-:S03]  /*05e0*/  ISETP.GE.U32.AND P1, PT, R3, R20, PT ;  /* 0x000000140300720c */ /* 0x000fc60003f26070 */
[----:B------:R-:W-:Y:S01]  /*05f0*/  @!P2 LOP3.LUT R12, R9, 0x7ff00000, RZ, 0xc0, !PT ;  /* 0x7ff00000090ca812 */ /* 0x000fe200078ec0ff */
[----:B------:R-:W-:Y:S01]  /*0600*/  @!P2 IMAD.MOV.U32 R22, RZ, RZ, RZ ;  /* 0x000000ffff16a224 */ /* 0x000fe200078e00ff */
[----:B------:R-:W0:Y:S02]  /*0610*/  MUFU.RCP64H R17, R5 ;  /* 0x0000000500117308 */ /* 0x000e240000001800 */
[----:B------:R-:W-:Y:S01]  /*0620*/  @!P2 ISETP.GE.U32.AND P3, PT, R3, R12, PT ;  /* 0x0000000c0300a20c */ /* 0x000fe20003f66070 */
[----:B------:R-:W-:Y:S01]  /*0630*/  IMAD.MOV.U32 R12, RZ, RZ, R10 ;  /* 0x000000ffff0c7224 */ /* 0x000fe200078e000a */
[----:B0-----:R-:W-:-:S08]  /*0640*/  DFMA R14, R16, -R4, 1 ;  /* 0x3ff00000100e742b */ /* 0x001fd00000000804 */
[----:B------:R-:W-:Y:S01]  /*0650*/  DFMA R18, R14, R14, R14 ;  /* 0x0000000e0e12722b */ /* 0x000fe2000000000e */
[----:B------:R-:W-:-:S05]  /*0660*/  IMAD.MOV.U32 R14, RZ, RZ, 0x1ca00000 ;  /* 0x1ca00000ff0e7424 */ /* 0x000fca00078e00ff */
[C---:B------:R-:W-:Y:S02]  /*0670*/  @!P2 SEL R15, R14.reuse, 0x63400000, !P3 ;  /* 0x634000000e0fa807 */ /* 0x040fe40005800000 */
[----:B------:R-:W-:Y:S01]  /*0680*/  DFMA R16, R16, R18, R16 ;  /* 0x000000121010722b */ /* 0x000fe20000000010 */
[----:B------:R-:W-:Y:S02]  /*0690*/  SEL R13, R14, 0x63400000, !P1 ;  /* 0x634000000e0d7807 */ /* 0x000fe40004800000 */
[--C-:B------:R-:W-:Y:S02]  /*06a0*/  @!P2 LOP3.LUT R15, R15, 0x80000000, R11.reuse, 0xf8, !PT ;  /* 0x800000000f0fa812 */ /* 0x100fe400078ef80b */
[----:B------:R-:W-:Y:S02]  /*06b0*/  LOP3.LUT R13, R13, 0x800fffff, R11, 0xf8, !PT ;  /* 0x800fffff0d0d7812 */ /* 0x000fe400078ef80b */
[----:B------:R-:W-:Y:S01]  /*06c0*/  @!P2 LOP3.LUT R23, R15, 0x100000, RZ, 0xfc, !PT ;  /* 0x001000000f17a812 */ /* 0x000fe200078efcff */
[----:B------:R-:W-:-:S05]  /*06d0*/  DFMA R18, R16, -R4, 1 ;  /* 0x3ff000001012742b */ /* 0x000fca0000000804 */
[----:B------:R-:W-:Y:S01]  /*06e0*/  @!P2 DFMA R12, R12, 2, -R22 ;  /* 0x400000000c0ca82b */ /* 0x000fe20000000816 */
[----:B------:R-:W-:Y:S02]  /*06f0*/  IMAD.MOV.U32 R23, RZ, RZ, R3 ;  /* 0x000000ffff177224 */ /* 0x000fe400078e0003 */
[----:B------:R-:W-:Y:S01]  /*0700*/  DFMA R16, R16, R18, R16 ;  /* 0x000000121010722b */ /* 0x000fe20000000010 */
[----:B------:R-:W-:Y:S02]  /*0710*/  MOV R22, R20 ;  /* 0x0000001400167202 */ /* 0x000fe40000000f00 */
[----:B------:R-:W-:-:S04]  /*0720*/  @!P0 LOP3.LUT R22, R5, 0x7ff00000, RZ, 0xc0, !PT ;  /* 0x7ff0000005168812 */ /* 0x000fc800078ec0ff */
[----:B------:R-:W-:Y:S01]  /*0730*/  @!P2 LOP3.LUT R23, R13, 0x7ff00000, RZ, 0xc0, !PT ;  /* 0x7ff000000d17a812 */ /* 0x000fe200078ec0ff */
[----:B------:R-:W-:Y:S01]  /*0740*/  VIADD R24, R22, 0xffffffff ;  /* 0xffffffff16187836 */ /* 0x000fe20000000000 */
[----:B------:R-:W-:-:S03]  /*0750*/  DMUL R18, R16, R12 ;  /* 0x0000000c10127228 */ /* 0x000fc60000000000 */
        /* <DEDUP_REMOVED lines=33> */
.L_x_24:
        /* <DEDUP_REMOVED lines=11> */
[----:B------:R-:W-:Y:S02]  /*0a20*/  @P0 LOP3.LUT R3, R15, 0x7ff00000, RZ, 0xfc, !PT ;  /* 0x7ff000000f030812 */ /* 0x000fe400078efcff */
[----:B------:R-:W-:Y:S01]  /*0a30*/  @!P0 MOV R14, RZ ;  /* 0x000000ff000e8202 */ /* 0x000fe20000000f00 */
[----:B------:R-:W-:Y:S02]  /*0a40*/  @P0 IMAD.MOV.U32 R14, RZ, RZ, RZ ;  /* 0x000000ffff0e0224 */ /* 0x000fe400078e00ff */
[----:B------:R-:W-:Y:S01]  /*0a50*/  @P0 IMAD.MOV.U32 R15, RZ, RZ, R3 ;  /* 0x000000ffff0f0224 */ /* 0x000fe200078e0003 */
[----:B------:R-:W-:Y:S06]  /*0a60*/  BRA `(.L_x_25) ;  /* 0x0000000000147947 */ /* 0x000fec0003800000 */
.L_x_27:
[----:B------:R-:W-:Y:S01]  /*0a70*/  LOP3.LUT R15, R9, 0x80000, RZ, 0xfc, !PT ;  /* 0x00080000090f7812 */ /* 0x000fe200078efcff */
[----:B------:R-:W-:Y:S01]  /*0a80*/  IMAD.MOV.U32 R14, RZ, RZ, R8 ;  /* 0x000000ffff0e7224 */ /* 0x000fe200078e0008 */
[----:B------:R-:W-:Y:S06]  /*0a90*/  BRA `(.L_x_25) ;  /* 0x0000000000087947 */ /* 0x000fec0003800000 */
.L_x_26:
[----:B------:R-:W-:Y:S01]  /*0aa0*/  LOP3.LUT R15, R11, 0x80000, RZ, 0xfc, !PT ;  /* 0x000800000b0f7812 */ /* 0x000fe200078efcff */
[----:B------:R-:W-:-:S07]  /*0ab0*/  IMAD.MOV.U32 R14, RZ, RZ, R10 ;  /* 0x000000ffff0e7224 */ /* 0x000fce00078e000a */
.L_x_25:
[----:B------:R-:W-:Y:S05]  /*0ac0*/  BSYNC.RECONVERGENT B1 ;  /* 0x0000000000017941 */ /* 0x000fea0003800200 */
.L_x_23:
[----:B------:R-:W-:Y:S02]  /*0ad0*/  IMAD.MOV.U32 R4, RZ, RZ, R0 ;  /* 0x000000ffff047224 */ /* 0x000fe400078e0000 */
[----:B------:R-:W-:Y:S02]  /*0ae0*/  IMAD.MOV.U32 R5, RZ, RZ, 0x0 ;  /* 0x00000000ff057424 */ /* 0x000fe400078e00ff */
[----:B------:R-:W-:Y:S02]  /*0af0*/  IMAD.MOV.U32 R8, RZ, RZ, R14 ;  /* 0x000000ffff087224 */ /* 0x000fe400078e000e */
[----:B------:R-:W-:Y:S01]  /*0b00*/  IMAD.MOV.U32 R9, RZ, RZ, R15 ;  /* 0x000000ffff097224 */ /* 0x000fe200078e000f */
[----:B------:R-:W-:Y:S06]  /*0b10*/  RET.REL.NODEC R4 `(_Z19tex1d_sample_kernely5uint3S_) ;  /* 0xfffffff404387950 */ /* 0x000fec0003c3ffff */
.L_x_28:
        /* <DEDUP_REMOVED lines=14> */
.L_x_31:


//--------------------- .nv.global.init           --------------------------
	.section	.nv.global.init,"aw",@progbits
.nv.global.init:
	.type		$str,@object
	.size		$str,(.L_0 - $str)
$str:
        /*0000*/ 	.byte	0x4e, 0x6f, 0x64, 0x65, 0x20, 0x28, 0x25, 0x64, 0x2c, 0x20, 0x25, 0x64, 0x2c, 0x20, 0x25, 0x64
        /*0010*/ 	.byte	0x29, 0x20, 0x28, 0x25, 0x66, 0x20, 0x25, 0x66, 0x20, 0x25, 0x66, 0x29, 0x3a, 0x20, 0x56, 0x61
        /*0020*/ 	.byte	0x6c, 0x75, 0x65, 0x20, 0x3d, 0x20, 0x25, 0x66, 0x2c, 0x20, 0x28, 0x2b, 0x25, 0x66, 0x20, 0x2b
        /*0030*/ 	.byte	0x30, 0x20, 0x2b, 0x30, 0x29, 0x20, 0x4f, 0x66, 0x66, 0x73, 0x65, 0x74, 0x20, 0x56, 0x61, 0x6c
        /*0040*/ 	.byte	0x75, 0x65, 0x20, 0x3d, 0x20, 0x25, 0x66, 0x20, 0x64, 0x76, 0x3a, 0x25, 0x66, 0x0a, 0x00
.L_0:


//--------------------- .nv.shared.reserved.0     --------------------------
	.section	.nv.shared.reserved.0,"aw",@nobits
	.weak		__nv_reservedSMEM_offset_0_alias
	.size		__nv_reservedSMEM_offset_0_alias, 0, 64
	.other		__nv_reservedSMEM_offset_0_alias,@"STO_CUDA_RESERVED_SHARED STV_DEFAULT"
__nv_reservedSMEM_offset_0_alias:
	.zero		0
	.zero		64


//--------------------- .nv.constant0._Z24tex1d_sample_norm_kernely5uint3S_ --------------------------
	.section	.nv.constant0._Z24tex1d_sample_norm_kernely5uint3S_,"a",@progbits
	.sectionflags	@""
	.align	4
.nv.constant0._Z24tex1d_sample_norm_kernely5uint3S_:
	.zero		928


//--------------------- .nv.constant0._Z19tex1d_sample_kernely5uint3S_ --------------------------
	.section	.nv.constant0._Z19tex1d_sample_kernely5uint3S_,"a",@progbits
	.sectionflags	@""
	.align	4
.nv.constant0._Z19tex1d_sample_kernely5uint3S_:
	.zero		928


//--------------------- SYMBOLS --------------------------

	.type		.nv.reservedSmem.offset0,@object
	.size		.nv.reservedSmem.offset0,0x4
	.type		vprintf,@function
